//
// Generated by NVIDIA NVVM Compiler
//
// Compiler Build ID: CL-36424714
// Cuda compilation tools, release 13.0, V13.0.88
// Based on NVVM 20.0.0
//

.version 9.0
.target sm_100
.address_size 64

	// .globl	_Z10flash_attnPKfS0_S0_Pfiif
.extern .shared .align 16 .b8 s_mem[];

.visible .entry _Z10flash_attnPKfS0_S0_Pfiif(
	.param .u64 .ptr .align 1 _Z10flash_attnPKfS0_S0_Pfiif_param_0,
	.param .u64 .ptr .align 1 _Z10flash_attnPKfS0_S0_Pfiif_param_1,
	.param .u64 .ptr .align 1 _Z10flash_attnPKfS0_S0_Pfiif_param_2,
	.param .u64 .ptr .align 1 _Z10flash_attnPKfS0_S0_Pfiif_param_3,
	.param .u32 _Z10flash_attnPKfS0_S0_Pfiif_param_4,
	.param .u32 _Z10flash_attnPKfS0_S0_Pfiif_param_5,
	.param .f32 _Z10flash_attnPKfS0_S0_Pfiif_param_6
)
{
	.reg .pred 	%p<80>;
	.reg .b32 	%r<330>;
	.reg .b32 	%f<302>;
	.reg .b64 	%rd<51>;

	ld.param.u64 	%rd8, [_Z10flash_attnPKfS0_S0_Pfiif_param_0];
	ld.param.u64 	%rd9, [_Z10flash_attnPKfS0_S0_Pfiif_param_1];
	ld.param.u64 	%rd10, [_Z10flash_attnPKfS0_S0_Pfiif_param_2];
	ld.param.u64 	%rd11, [_Z10flash_attnPKfS0_S0_Pfiif_param_3];
	ld.param.u32 	%r122, [_Z10flash_attnPKfS0_S0_Pfiif_param_4];
	ld.param.u32 	%r123, [_Z10flash_attnPKfS0_S0_Pfiif_param_5];
	ld.param.f32 	%f74, [_Z10flash_attnPKfS0_S0_Pfiif_param_6];
	cvta.to.global.u64 	%rd1, %rd8;
	cvta.to.global.u64 	%rd2, %rd10;
	cvta.to.global.u64 	%rd3, %rd9;
	cvta.to.global.u64 	%rd4, %rd11;
	mov.u32 	%r1, %ntid.y;
	mov.u32 	%r309, %tid.x;
	mov.u32 	%r3, %tid.y;
	mov.u32 	%r124, %ctaid.x;
	mad.lo.s32 	%r4, %r124, %r1, %r3;
	mul.lo.s32 	%r5, %r123, %r1;
	shl.b32 	%r125, %r5, 2;
	mov.u32 	%r126, s_mem;
	add.s32 	%r6, %r126, %r125;
	shl.b32 	%r7, %r123, 7;
	mul.lo.s32 	%r8, %r123, %r3;
	setp.ge.s32 	%p1, %r309, %r123;
	@%p1 bra 	$L__BB0_17;
	mul.lo.s32 	%r9, %r123, %r4;
	not.b32 	%r127, %r309;
	add.s32 	%r10, %r123, %r127;
	and.b32  	%r128, %r10, 96;
	setp.eq.s32 	%p2, %r128, 96;
	mov.u32 	%r304, %r309;
	@%p2 bra 	$L__BB0_6;
	shr.u32 	%r130, %r10, 5;
	add.s32 	%r131, %r130, 1;
	and.b32  	%r11, %r131, 3;
	mov.b32 	%r303, 0;
	mov.u32 	%r304, %r309;
$L__BB0_3:
	.pragma "nounroll";
	setp.ge.s32 	%p3, %r4, %r122;
	add.s32 	%r14, %r304, %r8;
	shl.b32 	%r132, %r14, 2;
	add.s32 	%r134, %r126, %r132;
	mov.b32 	%r135, 0;
	st.shared.u32 	[%r134], %r135;
	mov.f32 	%f262, 0f00000000;
	@%p3 bra 	$L__BB0_5;
	add.s32 	%r136, %r304, %r9;
	mul.wide.s32 	%rd12, %r136, 4;
	add.s64 	%rd13, %rd1, %rd12;
	ld.global.nc.f32 	%f262, [%rd13];
$L__BB0_5:
	add.s32 	%r138, %r6, %r132;
	st.shared.f32 	[%r138], %f262;
	add.s32 	%r304, %r304, 32;
	add.s32 	%r303, %r303, 1;
	setp.ne.s32 	%p4, %r303, %r11;
	@%p4 bra 	$L__BB0_3;
$L__BB0_6:
	setp.lt.u32 	%p5, %r10, 96;
	@%p5 bra 	$L__BB0_17;
	cvt.s64.s32 	%rd16, %r9;
$L__BB0_8:
	setp.ge.s32 	%p6, %r4, %r122;
	add.s32 	%r19, %r304, %r8;
	shl.b32 	%r139, %r19, 2;
	add.s32 	%r20, %r126, %r139;
	mov.b32 	%r141, 0;
	st.shared.u32 	[%r20], %r141;
	mov.f32 	%f263, 0f00000000;
	@%p6 bra 	$L__BB0_10;
	add.s32 	%r142, %r304, %r9;
	mul.wide.s32 	%rd14, %r142, 4;
	add.s64 	%rd15, %rd1, %rd14;
	ld.global.nc.f32 	%f263, [%rd15];
$L__BB0_10:
	setp.ge.s32 	%p7, %r4, %r122;
	add.s32 	%r21, %r6, %r139;
	st.shared.f32 	[%r21], %f263;
	mov.b32 	%r144, 0;
	st.shared.u32 	[%r20+128], %r144;
	cvt.s64.s32 	%rd17, %r304;
	add.s64 	%rd18, %rd17, %rd16;
	shl.b64 	%rd19, %rd18, 2;
	add.s64 	%rd5, %rd1, %rd19;
	mov.f32 	%f264, 0f00000000;
	@%p7 bra 	$L__BB0_12;
	ld.global.nc.f32 	%f264, [%rd5+128];
$L__BB0_12:
	setp.ge.s32 	%p8, %r4, %r122;
	st.shared.f32 	[%r21+128], %f264;
	mov.b32 	%r145, 0;
	st.shared.u32 	[%r20+256], %r145;
	mov.f32 	%f265, 0f00000000;
	@%p8 bra 	$L__BB0_14;
	ld.global.nc.f32 	%f265, [%rd5+256];
$L__BB0_14:
	setp.ge.s32 	%p9, %r4, %r122;
	st.shared.f32 	[%r21+256], %f265;
	mov.b32 	%r146, 0;
	st.shared.u32 	[%r20+384], %r146;
	mov.f32 	%f266, 0f00000000;
	@%p9 bra 	$L__BB0_16;
	ld.global.nc.f32 	%f266, [%rd5+384];
$L__BB0_16:
	st.shared.f32 	[%r21+384], %f266;
	add.s32 	%r304, %r304, 128;
	setp.lt.s32 	%p10, %r304, %r123;
	@%p10 bra 	$L__BB0_8;
$L__BB0_17:
	bar.sync 	0;
	setp.lt.s32 	%p11, %r122, 1;
	@%p11 bra 	$L__BB0_87;
	add.s32 	%r23, %r6, %r125;
	add.s32 	%r24, %r23, %r7;
	add.s32 	%r25, %r24, %r7;
	add.s32 	%r149, %r122, 31;
	shr.u32 	%r26, %r149, 5;
	mul.lo.s32 	%r27, %r123, %r309;
	shl.b32 	%r28, %r3, 5;
	add.s32 	%r150, %r28, %r309;
	shl.b32 	%r151, %r150, 2;
	add.s32 	%r29, %r25, %r151;
	add.s32 	%r30, %r3, %r1;
	max.s32 	%r152, %r123, %r30;
	setp.lt.s32 	%p12, %r30, %r123;
	selp.u32 	%r153, 1, 0, %p12;
	add.s32 	%r154, %r30, %r153;
	sub.s32 	%r155, %r152, %r154;
	div.u32 	%r156, %r155, %r1;
	add.s32 	%r31, %r156, %r153;
	add.s32 	%r32, %r123, -1;
	and.b32  	%r33, %r123, 7;
	and.b32  	%r34, %r123, 3;
	not.b32 	%r157, %r309;
	add.s32 	%r35, %r123, %r157;
	and.b32  	%r36, %r31, 3;
	add.s32 	%r158, %r3, %r27;
	shl.b32 	%r159, %r158, 2;
	add.s32 	%r37, %r23, %r159;
	shl.b32 	%r38, %r1, 2;
	add.s32 	%r39, %r37, %r38;
	add.s32 	%r40, %r39, %r7;
	add.s32 	%r41, %r30, %r1;
	add.s32 	%r42, %r39, %r38;
	add.s32 	%r43, %r42, %r7;
	and.b32  	%r44, %r123, 2147483640;
	and.b32  	%r45, %r123, 1;
	and.b32  	%r46, %r35, 96;
	add.s32 	%r160, %r309, %r8;
	shl.b32 	%r161, %r160, 2;
	add.s32 	%r47, %r126, %r161;
	neg.s32 	%r48, %r44;
	shl.b32 	%r163, %r3, 2;
	add.s32 	%r164, %r38, %r163;
	mad.lo.s32 	%r165, %r123, %r164, %r126;
	add.s32 	%r49, %r165, 16;
	shl.b32 	%r166, %r1, 3;
	shl.b32 	%r167, %r309, 2;
	add.s32 	%r168, %r166, %r167;
	mad.lo.s32 	%r169, %r123, %r168, %r126;
	add.s32 	%r50, %r169, 16;
	mov.f32 	%f268, 0f00000000;
	mov.f32 	%f267, 0fFF800000;
	mov.b32 	%r311, 0;
	mov.u32 	%r310, %r122;
$L__BB0_19:
	mov.f32 	%f11, %f267;
	setp.ge.s32 	%p13, %r3, %r123;
	min.s32 	%r170, %r310, 32;
	max.s32 	%r68, %r170, 1;
	and.b32  	%r69, %r68, 7;
	shl.b32 	%r70, %r311, 5;
	add.s32 	%r71, %r70, %r309;
	@%p13 bra 	$L__BB0_54;
	setp.eq.s32 	%p14, %r36, 3;
	mul.lo.s32 	%r72, %r71, %r123;
	mov.u32 	%r312, %r3;
	@%p14 bra 	$L__BB0_36;
	setp.ge.s32 	%p15, %r71, %r122;
	mov.f32 	%f269, 0f00000000;
	@%p15 bra 	$L__BB0_23;
	add.s32 	%r171, %r3, %r72;
	mul.wide.s32 	%rd20, %r171, 4;
	add.s64 	%rd21, %rd3, %rd20;
	ld.global.nc.f32 	%f269, [%rd21];
$L__BB0_23:
	st.shared.f32 	[%r37], %f269;
	mov.f32 	%f270, 0f00000000;
	@%p15 bra 	$L__BB0_25;
	add.s32 	%r172, %r3, %r72;
	mul.wide.s32 	%rd22, %r172, 4;
	add.s64 	%rd23, %rd2, %rd22;
	ld.global.nc.f32 	%f270, [%rd23];
$L__BB0_25:
	setp.eq.s32 	%p17, %r36, 0;
	add.s32 	%r173, %r37, %r7;
	st.shared.f32 	[%r173], %f270;
	mov.u32 	%r312, %r30;
	@%p17 bra 	$L__BB0_36;
	mov.f32 	%f271, 0f00000000;
	@%p15 bra 	$L__BB0_28;
	add.s32 	%r174, %r30, %r72;
	mul.wide.s32 	%rd24, %r174, 4;
	add.s64 	%rd25, %rd3, %rd24;
	ld.global.nc.f32 	%f271, [%rd25];
$L__BB0_28:
	st.shared.f32 	[%r39], %f271;
	mov.f32 	%f272, 0f00000000;
	@%p15 bra 	$L__BB0_30;
	add.s32 	%r175, %r30, %r72;
	mul.wide.s32 	%rd26, %r175, 4;
	add.s64 	%rd27, %rd2, %rd26;
	ld.global.nc.f32 	%f272, [%rd27];
$L__BB0_30:
	setp.eq.s32 	%p20, %r36, 1;
	st.shared.f32 	[%r40], %f272;
	mov.u32 	%r312, %r41;
	@%p20 bra 	$L__BB0_36;
	mov.f32 	%f273, 0f00000000;
	@%p15 bra 	$L__BB0_33;
	add.s32 	%r176, %r41, %r72;
	mul.wide.s32 	%rd28, %r176, 4;
	add.s64 	%rd29, %rd3, %rd28;
	ld.global.nc.f32 	%f273, [%rd29];
$L__BB0_33:
	st.shared.f32 	[%r42], %f273;
	mov.f32 	%f274, 0f00000000;
	@%p15 bra 	$L__BB0_35;
	add.s32 	%r177, %r41, %r72;
	mul.wide.s32 	%rd30, %r177, 4;
	add.s64 	%rd31, %rd2, %rd30;
	ld.global.nc.f32 	%f274, [%rd31];
$L__BB0_35:
	add.s32 	%r312, %r41, %r1;
	st.shared.f32 	[%r43], %f274;
$L__BB0_36:
	setp.lt.u32 	%p23, %r31, 3;
	@%p23 bra 	$L__BB0_54;
$L__BB0_37:
	setp.ge.s32 	%p24, %r71, %r122;
	mov.f32 	%f275, 0f00000000;
	@%p24 bra 	$L__BB0_39;
	add.s32 	%r178, %r312, %r72;
	mul.wide.s32 	%rd32, %r178, 4;
	add.s64 	%rd33, %rd3, %rd32;
	ld.global.nc.f32 	%f275, [%rd33];
$L__BB0_39:
	add.s32 	%r179, %r312, %r27;
	shl.b32 	%r180, %r179, 2;
	add.s32 	%r76, %r23, %r180;
	st.shared.f32 	[%r76], %f275;
	mov.f32 	%f276, 0f00000000;
	@%p24 bra 	$L__BB0_41;
	add.s32 	%r181, %r312, %r72;
	mul.wide.s32 	%rd34, %r181, 4;
	add.s64 	%rd35, %rd2, %rd34;
	ld.global.nc.f32 	%f276, [%rd35];
$L__BB0_41:
	add.s32 	%r182, %r76, %r7;
	st.shared.f32 	[%r182], %f276;
	add.s32 	%r77, %r312, %r1;
	mov.f32 	%f277, 0f00000000;
	@%p24 bra 	$L__BB0_43;
	add.s32 	%r183, %r77, %r72;
	mul.wide.s32 	%rd36, %r183, 4;
	add.s64 	%rd37, %rd3, %rd36;
	ld.global.nc.f32 	%f277, [%rd37];
$L__BB0_43:
	add.s32 	%r78, %r76, %r38;
	st.shared.f32 	[%r78], %f277;
	mov.f32 	%f278, 0f00000000;
	@%p24 bra 	$L__BB0_45;
	add.s32 	%r184, %r77, %r72;
	mul.wide.s32 	%rd38, %r184, 4;
	add.s64 	%rd39, %rd2, %rd38;
	ld.global.nc.f32 	%f278, [%rd39];
$L__BB0_45:
	add.s32 	%r185, %r78, %r7;
	st.shared.f32 	[%r185], %f278;
	add.s32 	%r79, %r77, %r1;
	mov.f32 	%f279, 0f00000000;
	@%p24 bra 	$L__BB0_47;
	add.s32 	%r186, %r79, %r72;
	mul.wide.s32 	%rd40, %r186, 4;
	add.s64 	%rd41, %rd3, %rd40;
	ld.global.nc.f32 	%f279, [%rd41];
$L__BB0_47:
	add.s32 	%r80, %r78, %r38;
	st.shared.f32 	[%r80], %f279;
	mov.f32 	%f280, 0f00000000;
	@%p24 bra 	$L__BB0_49;
	add.s32 	%r187, %r79, %r72;
	mul.wide.s32 	%rd42, %r187, 4;
	add.s64 	%rd43, %rd2, %rd42;
	ld.global.nc.f32 	%f280, [%rd43];
$L__BB0_49:
	add.s32 	%r188, %r80, %r7;
	st.shared.f32 	[%r188], %f280;
	add.s32 	%r81, %r79, %r1;
	mov.f32 	%f281, 0f00000000;
	@%p24 bra 	$L__BB0_51;
	add.s32 	%r189, %r81, %r72;
	mul.wide.s32 	%rd44, %r189, 4;
	add.s64 	%rd45, %rd3, %rd44;
	ld.global.nc.f32 	%f281, [%rd45];
$L__BB0_51:
	add.s32 	%r82, %r80, %r38;
	st.shared.f32 	[%r82], %f281;
	mov.f32 	%f282, 0f00000000;
	@%p24 bra 	$L__BB0_53;
	add.s32 	%r190, %r81, %r72;
	mul.wide.s32 	%rd46, %r190, 4;
	add.s64 	%rd47, %rd2, %rd46;
	ld.global.nc.f32 	%f282, [%rd47];
$L__BB0_53:
	add.s32 	%r191, %r82, %r7;
	st.shared.f32 	[%r191], %f282;
	add.s32 	%r312, %r81, %r1;
	setp.lt.s32 	%p32, %r312, %r123;
	@%p32 bra 	$L__BB0_37;
$L__BB0_54:
	setp.ge.s32 	%p33, %r71, %r122;
	bar.sync 	0;
	mov.f32 	%f291, 0fFF800000;
	@%p33 bra 	$L__BB0_68;
	setp.lt.s32 	%p34, %r123, 1;
	mov.f32 	%f290, 0f00000000;
	@%p34 bra 	$L__BB0_67;
	setp.lt.u32 	%p35, %r32, 7;
	mov.f32 	%f290, 0f00000000;
	mov.b32 	%r318, 0;
	@%p35 bra 	$L__BB0_59;
	mov.f32 	%f290, 0f00000000;
	mov.u32 	%r314, %r50;
	mov.u32 	%r315, %r49;
	mov.u32 	%r316, %r48;
$L__BB0_58:
	.pragma "nounroll";
	ld.shared.f32 	%f101, [%r315+-16];
	ld.shared.f32 	%f102, [%r314+-16];
	fma.rn.f32 	%f103, %f101, %f102, %f290;
	ld.shared.f32 	%f104, [%r315+-12];
	ld.shared.f32 	%f105, [%r314+-12];
	fma.rn.f32 	%f106, %f104, %f105, %f103;
	ld.shared.f32 	%f107, [%r315+-8];
	ld.shared.f32 	%f108, [%r314+-8];
	fma.rn.f32 	%f109, %f107, %f108, %f106;
	ld.shared.f32 	%f110, [%r315+-4];
	ld.shared.f32 	%f111, [%r314+-4];
	fma.rn.f32 	%f112, %f110, %f111, %f109;
	ld.shared.f32 	%f113, [%r315];
	ld.shared.f32 	%f114, [%r314];
	fma.rn.f32 	%f115, %f113, %f114, %f112;
	ld.shared.f32 	%f116, [%r315+4];
	ld.shared.f32 	%f117, [%r314+4];
	fma.rn.f32 	%f118, %f116, %f117, %f115;
	ld.shared.f32 	%f119, [%r315+8];
	ld.shared.f32 	%f120, [%r314+8];
	fma.rn.f32 	%f121, %f119, %f120, %f118;
	ld.shared.f32 	%f122, [%r315+12];
	ld.shared.f32 	%f123, [%r314+12];
	fma.rn.f32 	%f290, %f122, %f123, %f121;
	add.s32 	%r316, %r316, 8;
	add.s32 	%r315, %r315, 32;
	add.s32 	%r314, %r314, 32;
	setp.ne.s32 	%p36, %r316, 0;
	mov.u32 	%r318, %r44;
	@%p36 bra 	$L__BB0_58;
$L__BB0_59:
	setp.eq.s32 	%p37, %r33, 0;
	@%p37 bra 	$L__BB0_67;
	add.s32 	%r193, %r33, -1;
	setp.lt.u32 	%p38, %r193, 3;
	@%p38 bra 	$L__BB0_62;
	add.s32 	%r194, %r318, %r8;
	shl.b32 	%r195, %r194, 2;
	add.s32 	%r196, %r6, %r195;
	ld.shared.f32 	%f125, [%r196];
	add.s32 	%r197, %r318, %r27;
	shl.b32 	%r198, %r197, 2;
	add.s32 	%r199, %r23, %r198;
	ld.shared.f32 	%f126, [%r199];
	fma.rn.f32 	%f127, %f125, %f126, %f290;
	ld.shared.f32 	%f128, [%r196+4];
	ld.shared.f32 	%f129, [%r199+4];
	fma.rn.f32 	%f130, %f128, %f129, %f127;
	ld.shared.f32 	%f131, [%r196+8];
	ld.shared.f32 	%f132, [%r199+8];
	fma.rn.f32 	%f133, %f131, %f132, %f130;
	ld.shared.f32 	%f134, [%r196+12];
	ld.shared.f32 	%f135, [%r199+12];
	fma.rn.f32 	%f290, %f134, %f135, %f133;
	add.s32 	%r318, %r318, 4;
$L__BB0_62:
	setp.eq.s32 	%p39, %r34, 0;
	@%p39 bra 	$L__BB0_67;
	setp.eq.s32 	%p40, %r34, 1;
	@%p40 bra 	$L__BB0_65;
	add.s32 	%r200, %r318, %r8;
	shl.b32 	%r201, %r200, 2;
	add.s32 	%r202, %r6, %r201;
	ld.shared.f32 	%f137, [%r202];
	add.s32 	%r203, %r318, %r27;
	shl.b32 	%r204, %r203, 2;
	add.s32 	%r205, %r23, %r204;
	ld.shared.f32 	%f138, [%r205];
	fma.rn.f32 	%f139, %f137, %f138, %f290;
	ld.shared.f32 	%f140, [%r202+4];
	ld.shared.f32 	%f141, [%r205+4];
	fma.rn.f32 	%f290, %f140, %f141, %f139;
	add.s32 	%r318, %r318, 2;
$L__BB0_65:
	setp.eq.s32 	%p41, %r45, 0;
	@%p41 bra 	$L__BB0_67;
	add.s32 	%r206, %r318, %r8;
	shl.b32 	%r207, %r206, 2;
	add.s32 	%r208, %r6, %r207;
	ld.shared.f32 	%f142, [%r208];
	add.s32 	%r209, %r318, %r27;
	shl.b32 	%r210, %r209, 2;
	add.s32 	%r211, %r23, %r210;
	ld.shared.f32 	%f143, [%r211];
	fma.rn.f32 	%f290, %f142, %f143, %f290;
$L__BB0_67:
	mul.f32 	%f291, %f74, %f290;
$L__BB0_68:
	mov.b32 	%r212, %f291;
	shfl.sync.down.b32	%r213|%p42, %r212, 16, 31, -1;
	mov.b32 	%f145, %r213;
	max.f32 	%f146, %f291, %f145;
	mov.b32 	%r214, %f146;
	shfl.sync.down.b32	%r215|%p43, %r214, 8, 31, -1;
	mov.b32 	%f147, %r215;
	max.f32 	%f148, %f146, %f147;
	mov.b32 	%r216, %f148;
	shfl.sync.down.b32	%r217|%p44, %r216, 4, 31, -1;
	mov.b32 	%f149, %r217;
	max.f32 	%f150, %f148, %f149;
	mov.b32 	%r218, %f150;
	shfl.sync.down.b32	%r219|%p45, %r218, 2, 31, -1;
	mov.b32 	%f151, %r219;
	max.f32 	%f152, %f150, %f151;
	mov.b32 	%r220, %f152;
	shfl.sync.down.b32	%r221|%p46, %r220, 1, 31, -1;
	mov.b32 	%f153, %r221;
	max.f32 	%f154, %f152, %f153;
	max.f32 	%f155, %f11, %f154;
	mov.b32 	%r222, %f155;
	shfl.sync.idx.b32	%r223|%p47, %r222, 0, 31, -1;
	mov.b32 	%f267, %r223;
	setp.leu.f32 	%p48, %f268, 0f00000000;
	mov.f32 	%f292, 0f00000000;
	@%p48 bra 	$L__BB0_70;
	sub.f32 	%f156, %f11, %f267;
	fma.rn.f32 	%f157, %f156, 0f3BBB989D, 0f3F000000;
	cvt.sat.f32.f32 	%f158, %f157;
	mov.f32 	%f159, 0f4B400001;
	mov.f32 	%f160, 0f437C0000;
	fma.rm.f32 	%f161, %f158, %f160, %f159;
	add.f32 	%f162, %f161, 0fCB40007F;
	neg.f32 	%f163, %f162;
	fma.rn.f32 	%f164, %f156, 0f3FB8AA3B, %f163;
	fma.rn.f32 	%f165, %f156, 0f32A57060, %f164;
	mov.b32 	%r224, %f161;
	shl.b32 	%r225, %r224, 23;
	mov.b32 	%f166, %r225;
	ex2.approx.ftz.f32 	%f167, %f165;
	mul.f32 	%f168, %f167, %f166;
	mul.f32 	%f292, %f268, %f168;
$L__BB0_70:
	setp.ge.s32 	%p49, %r71, %r122;
	mov.f32 	%f293, 0f00000000;
	@%p49 bra 	$L__BB0_72;
	sub.f32 	%f170, %f291, %f267;
	fma.rn.f32 	%f171, %f170, 0f3BBB989D, 0f3F000000;
	cvt.sat.f32.f32 	%f172, %f171;
	mov.f32 	%f173, 0f4B400001;
	mov.f32 	%f174, 0f437C0000;
	fma.rm.f32 	%f175, %f172, %f174, %f173;
	add.f32 	%f176, %f175, 0fCB40007F;
	neg.f32 	%f177, %f176;
	fma.rn.f32 	%f178, %f170, 0f3FB8AA3B, %f177;
	fma.rn.f32 	%f179, %f170, 0f32A57060, %f178;
	mov.b32 	%r226, %f175;
	shl.b32 	%r227, %r226, 23;
	mov.b32 	%f180, %r227;
	ex2.approx.ftz.f32 	%f181, %f179;
	mul.f32 	%f293, %f181, %f180;
$L__BB0_72:
	setp.lt.s32 	%p50, %r71, %r122;
	setp.ge.s32 	%p51, %r309, %r123;
	mov.b32 	%r228, %f293;
	shfl.sync.down.b32	%r229|%p52, %r228, 16, 31, -1;
	mov.b32 	%f182, %r229;
	add.f32 	%f183, %f293, %f182;
	mov.b32 	%r230, %f183;
	shfl.sync.down.b32	%r231|%p53, %r230, 8, 31, -1;
	mov.b32 	%f184, %r231;
	add.f32 	%f185, %f183, %f184;
	mov.b32 	%r232, %f185;
	shfl.sync.down.b32	%r233|%p54, %r232, 4, 31, -1;
	mov.b32 	%f186, %r233;
	add.f32 	%f187, %f185, %f186;
	mov.b32 	%r234, %f187;
	shfl.sync.down.b32	%r235|%p55, %r234, 2, 31, -1;
	mov.b32 	%f188, %r235;
	add.f32 	%f189, %f187, %f188;
	mov.b32 	%r236, %f189;
	shfl.sync.down.b32	%r237|%p56, %r236, 1, 31, -1;
	mov.b32 	%f190, %r237;
	add.f32 	%f191, %f189, %f190;
	add.f32 	%f192, %f292, %f191;
	mov.b32 	%r238, %f192;
	shfl.sync.idx.b32	%r239|%p57, %r238, 0, 31, -1;
	mov.b32 	%f268, %r239;
	div.rn.f32 	%f193, %f293, %f268;
	selp.f32 	%f194, %f193, 0f00000000, %p50;
	st.shared.f32 	[%r29], %f194;
	bar.sync 	0;
	div.rn.f32 	%f61, %f292, %f268;
	@%p51 bra 	$L__BB0_105;
	setp.le.s32 	%p58, %r122, %r70;
	@%p58 bra 	$L__BB0_99;
	and.b32  	%r95, %r68, 56;
	and.b32  	%r96, %r68, 1;
	add.s32 	%r97, %r69, -1;
	and.b32  	%r98, %r68, 3;
	mov.u32 	%r320, %r309;
$L__BB0_75:
	setp.lt.s32 	%p64, %r310, 8;
	mov.f32 	%f301, 0f00000000;
	mov.b32 	%r323, 0;
	@%p64 bra 	$L__BB0_78;
	mov.f32 	%f301, 0f00000000;
	mov.b32 	%r321, 0;
$L__BB0_77:
	.pragma "nounroll";
	add.s32 	%r246, %r28, %r321;
	shl.b32 	%r247, %r246, 2;
	add.s32 	%r248, %r25, %r247;
	ld.shared.v2.f32 	{%f212, %f213}, [%r248];
	mad.lo.s32 	%r249, %r321, %r123, %r320;
	shl.b32 	%r250, %r249, 2;
	add.s32 	%r251, %r24, %r250;
	ld.shared.f32 	%f214, [%r251];
	fma.rn.f32 	%f215, %f212, %f214, %f301;
	shl.b32 	%r252, %r123, 2;
	add.s32 	%r253, %r251, %r252;
	ld.shared.f32 	%f216, [%r253];
	fma.rn.f32 	%f217, %f213, %f216, %f215;
	ld.shared.v2.f32 	{%f218, %f219}, [%r248+8];
	add.s32 	%r254, %r253, %r252;
	ld.shared.f32 	%f220, [%r254];
	fma.rn.f32 	%f221, %f218, %f220, %f217;
	add.s32 	%r255, %r254, %r252;
	ld.shared.f32 	%f222, [%r255];
	fma.rn.f32 	%f223, %f219, %f222, %f221;
	ld.shared.v2.f32 	{%f224, %f225}, [%r248+16];
	add.s32 	%r256, %r255, %r252;
	ld.shared.f32 	%f226, [%r256];
	fma.rn.f32 	%f227, %f224, %f226, %f223;
	add.s32 	%r257, %r256, %r252;
	ld.shared.f32 	%f228, [%r257];
	fma.rn.f32 	%f229, %f225, %f228, %f227;
	ld.shared.v2.f32 	{%f230, %f231}, [%r248+24];
	add.s32 	%r258, %r257, %r252;
	ld.shared.f32 	%f232, [%r258];
	fma.rn.f32 	%f233, %f230, %f232, %f229;
	add.s32 	%r259, %r258, %r252;
	ld.shared.f32 	%f234, [%r259];
	fma.rn.f32 	%f301, %f231, %f234, %f233;
	add.s32 	%r321, %r321, 8;
	setp.ne.s32 	%p65, %r321, %r95;
	mov.u32 	%r323, %r95;
	@%p65 bra 	$L__BB0_77;
$L__BB0_78:
	setp.eq.s32 	%p66, %r69, 0;
	@%p66 bra 	$L__BB0_86;
	setp.lt.u32 	%p67, %r97, 3;
	@%p67 bra 	$L__BB0_81;
	add.s32 	%r260, %r28, %r323;
	shl.b32 	%r261, %r260, 2;
	add.s32 	%r262, %r25, %r261;
	ld.shared.f32 	%f236, [%r262];
	mad.lo.s32 	%r263, %r323, %r123, %r320;
	shl.b32 	%r264, %r263, 2;
	add.s32 	%r265, %r24, %r264;
	ld.shared.f32 	%f237, [%r265];
	fma.rn.f32 	%f238, %f236, %f237, %f301;
	ld.shared.f32 	%f239, [%r262+4];
	shl.b32 	%r266, %r123, 2;
	add.s32 	%r267, %r265, %r266;
	ld.shared.f32 	%f240, [%r267];
	fma.rn.f32 	%f241, %f239, %f240, %f238;
	ld.shared.f32 	%f242, [%r262+8];
	add.s32 	%r268, %r267, %r266;
	ld.shared.f32 	%f243, [%r268];
	fma.rn.f32 	%f244, %f242, %f243, %f241;
	ld.shared.f32 	%f245, [%r262+12];
	add.s32 	%r269, %r268, %r266;
	ld.shared.f32 	%f246, [%r269];
	fma.rn.f32 	%f301, %f245, %f246, %f244;
	add.s32 	%r323, %r323, 4;
$L__BB0_81:
	setp.eq.s32 	%p68, %r98, 0;
	@%p68 bra 	$L__BB0_86;
	setp.eq.s32 	%p69, %r98, 1;
	@%p69 bra 	$L__BB0_84;
	add.s32 	%r270, %r28, %r323;
	shl.b32 	%r271, %r270, 2;
	add.s32 	%r272, %r25, %r271;
	ld.shared.f32 	%f248, [%r272];
	mad.lo.s32 	%r273, %r323, %r123, %r320;
	shl.b32 	%r274, %r273, 2;
	add.s32 	%r275, %r24, %r274;
	ld.shared.f32 	%f249, [%r275];
	fma.rn.f32 	%f250, %f248, %f249, %f301;
	ld.shared.f32 	%f251, [%r272+4];
	shl.b32 	%r276, %r123, 2;
	add.s32 	%r277, %r275, %r276;
	ld.shared.f32 	%f252, [%r277];
	fma.rn.f32 	%f301, %f251, %f252, %f250;
	add.s32 	%r323, %r323, 2;
$L__BB0_84:
	setp.eq.s32 	%p70, %r96, 0;
	@%p70 bra 	$L__BB0_86;
	add.s32 	%r278, %r28, %r323;
	shl.b32 	%r279, %r278, 2;
	add.s32 	%r280, %r25, %r279;
	ld.shared.f32 	%f253, [%r280];
	mad.lo.s32 	%r281, %r323, %r123, %r320;
	shl.b32 	%r282, %r281, 2;
	add.s32 	%r283, %r24, %r282;
	ld.shared.f32 	%f254, [%r283];
	fma.rn.f32 	%f301, %f253, %f254, %f301;
$L__BB0_86:
	add.s32 	%r284, %r320, %r8;
	shl.b32 	%r285, %r284, 2;
	mov.u32 	%r286, s_mem;
	add.s32 	%r287, %r286, %r285;
	ld.shared.f32 	%f255, [%r287];
	fma.rn.f32 	%f256, %f61, %f255, %f301;
	st.shared.f32 	[%r287], %f256;
	add.s32 	%r320, %r320, 32;
	setp.lt.s32 	%p71, %r320, %r123;
	@%p71 bra 	$L__BB0_75;
	bra.uni 	$L__BB0_105;
$L__BB0_87:
	setp.ge.s32 	%p73, %r309, %r123;
	@%p73 bra 	$L__BB0_98;
	mul.lo.s32 	%r51, %r123, %r4;
	not.b32 	%r288, %r309;
	add.s32 	%r52, %r123, %r288;
	and.b32  	%r289, %r52, 96;
	setp.eq.s32 	%p74, %r289, 96;
	@%p74 bra 	$L__BB0_93;
	shr.u32 	%r290, %r52, 5;
	add.s32 	%r291, %r290, 1;
	and.b32  	%r292, %r291, 3;
	add.s32 	%r308, %r309, %r51;
	add.s32 	%r293, %r309, %r8;
	shl.b32 	%r294, %r293, 2;
	mov.u32 	%r295, s_mem;
	add.s32 	%r307, %r295, %r294;
	neg.s32 	%r306, %r292;
	shl.b32 	%r296, %r291, 5;
	and.b32  	%r297, %r296, 96;
	add.s32 	%r309, %r309, %r297;
$L__BB0_90:
	.pragma "nounroll";
	setp.ge.s32 	%p75, %r4, %r122;
	mul.wide.s32 	%rd48, %r308, 4;
	add.s64 	%rd6, %rd4, %rd48;
	@%p75 bra 	$L__BB0_92;
	ld.shared.f32 	%f257, [%r307];
	st.global.f32 	[%rd6], %f257;
$L__BB0_92:
	add.s32 	%r308, %r308, 32;
	add.s32 	%r307, %r307, 128;
	add.s32 	%r306, %r306, 1;
	setp.ne.s32 	%p76, %r306, 0;
	@%p76 bra 	$L__BB0_90;
$L__BB0_93:
	setp.lt.u32 	%p77, %r52, 96;
	@%p77 bra 	$L__BB0_98;
	add.s32 	%r298, %r309, %r8;
	shl.b32 	%r299, %r298, 2;
	mov.u32 	%r300, s_mem;
	add.s32 	%r301, %r299, %r300;
	add.s32 	%r328, %r301, 256;
	add.s64 	%rd7, %rd4, 256;
	add.s32 	%r327, %r309, %r51;
$L__BB0_95:
	setp.ge.s32 	%p78, %r4, %r122;
	@%p78 bra 	$L__BB0_97;
	mul.wide.s32 	%rd49, %r327, 4;
	add.s64 	%rd50, %rd7, %rd49;
	ld.shared.f32 	%f258, [%r328+-256];
	st.global.f32 	[%rd50+-256], %f258;
	ld.shared.f32 	%f259, [%r328+-128];
	st.global.f32 	[%rd50+-128], %f259;
	ld.shared.f32 	%f260, [%r328];
	st.global.f32 	[%rd50], %f260;
	ld.shared.f32 	%f261, [%r328+128];
	st.global.f32 	[%rd50+128], %f261;
$L__BB0_97:
	add.s32 	%r309, %r309, 128;
	add.s32 	%r328, %r328, 512;
	add.s32 	%r327, %r327, 128;
	setp.lt.s32 	%p79, %r309, %r123;
	@%p79 bra 	$L__BB0_95;
$L__BB0_98:
	ret;
$L__BB0_99:
	setp.eq.s32 	%p59, %r46, 96;
	mov.u32 	%r325, %r309;
	@%p59 bra 	$L__BB0_103;
	add.s32 	%r325, %r309, 32;
	setp.eq.s32 	%p60, %r46, 0;
	ld.shared.f32 	%f195, [%r47];
	fma.rn.f32 	%f196, %f61, %f195, 0f00000000;
	st.shared.f32 	[%r47], %f196;
	@%p60 bra 	$L__BB0_103;
	add.s32 	%r325, %r309, 64;
	setp.eq.s32 	%p61, %r46, 32;
	ld.shared.f32 	%f197, [%r47+128];
	fma.rn.f32 	%f198, %f61, %f197, 0f00000000;
	st.shared.f32 	[%r47+128], %f198;
	@%p61 bra 	$L__BB0_103;
	add.s32 	%r325, %r309, 96;
	ld.shared.f32 	%f199, [%r47+256];
	fma.rn.f32 	%f200, %f61, %f199, 0f00000000;
	st.shared.f32 	[%r47+256], %f200;
$L__BB0_103:
	setp.lt.u32 	%p62, %r35, 96;
	@%p62 bra 	$L__BB0_105;
$L__BB0_104:
	add.s32 	%r240, %r325, %r8;
	shl.b32 	%r241, %r240, 2;
	mov.u32 	%r242, s_mem;
	add.s32 	%r243, %r242, %r241;
	ld.shared.f32 	%f201, [%r243];
	fma.rn.f32 	%f202, %f61, %f201, 0f00000000;
	st.shared.f32 	[%r243], %f202;
	ld.shared.f32 	%f203, [%r243+128];
	fma.rn.f32 	%f204, %f61, %f203, 0f00000000;
	st.shared.f32 	[%r243+128], %f204;
	ld.shared.f32 	%f205, [%r243+256];
	fma.rn.f32 	%f206, %f61, %f205, 0f00000000;
	st.shared.f32 	[%r243+256], %f206;
	ld.shared.f32 	%f207, [%r243+384];
	fma.rn.f32 	%f208, %f61, %f207, 0f00000000;
	st.shared.f32 	[%r243+384], %f208;
	add.s32 	%r325, %r325, 128;
	setp.lt.s32 	%p63, %r325, %r123;
	@%p63 bra 	$L__BB0_104;
$L__BB0_105:
	bar.sync 	0;
	add.s32 	%r311, %r311, 1;
	add.s32 	%r310, %r310, -32;
	setp.eq.s32 	%p72, %r311, %r26;
	@%p72 bra 	$L__BB0_87;
	bra.uni 	$L__BB0_19;

}


// ===== COMPILED SASS (sm_100) =====

	.target	sm_100

	.elftype	@"ET_EXEC"


//--------------------- .note.nv.tkinfo           --------------------------
	.section	.note.nv.tkinfo,"",@"SHT_NOTE"
	.sectionflags	@"SHF_NOTE_NV_TKINFO"
	.tkinfo
        /*0018*/ 	.word	0x00000002
        /*0030*/ 	.string	""
        /*0030*/ 	.string	"ptxas"
        /*0030*/ 	.string	"Cuda compilation tools, release 13.0, V13.0.88"
        /*0030*/ 	.string	"Build cuda_13.0.r13.0/compiler.36424714_0"
        /*0030*/ 	.string	"-arch sm_100 -m 64 "



//--------------------- .note.nv.cuinfo           --------------------------
	.section	.note.nv.cuinfo,"",@"SHT_NOTE"
	.sectionflags	@"SHF_NOTE_NV_CUINFO"
        /*0018*/ 	.short	0x0002
        /*001a*/ 	.short	0x0064
        /*001c*/ 	.short	0x0082
	.zero		2


//--------------------- .nv.info                  --------------------------
	.section	.nv.info,"",@"SHT_CUDA_INFO"
	.align	4


	//----- nvinfo : EIATTR_REGCOUNT
	.align		4
        /*0000*/ 	.byte	0x04, 0x2f
        /*0002*/ 	.short	(.L_1 - .L_0)
	.align		4
.L_0:
        /*0004*/ 	.word	index@(_Z10flash_attnPKfS0_S0_Pfiif)
        /*0008*/ 	.word	0x00000028


	//----- nvinfo : EIATTR_FRAME_SIZE
	.align		4
.L_1:
        /*000c*/ 	.byte	0x04, 0x11
        /*000e*/ 	.short	(.L_3 - .L_2)
	.align		4
.L_2:
        /*0010*/ 	.word	index@($__internal_0_$__cuda_sm3x_div_rn_noftz_f32_slowpath)
        /*0014*/ 	.word	0x00000000


	//----- nvinfo : EIATTR_FRAME_SIZE
	.align		4
.L_3:
        /*0018*/ 	.byte	0x04, 0x11
        /*001a*/ 	.short	(.L_5 - .L_4)
	.align		4
.L_4:
        /*001c*/ 	.word	index@(_Z10flash_attnPKfS0_S0_Pfiif)
        /*0020*/ 	.word	0x00000000


	//----- nvinfo : EIATTR_MIN_STACK_SIZE
	.align		4
.L_5:
        /*0024*/ 	.byte	0x04, 0x12
        /*0026*/ 	.short	(.L_7 - .L_6)
	.align		4
.L_6:
        /*0028*/ 	.word	index@(_Z10flash_attnPKfS0_S0_Pfiif)
        /*002c*/ 	.word	0x00000000
.L_7:


//--------------------- .nv.compat                --------------------------
	.section	.nv.compat,"",@"SHT_CUDA_COMPAT_INFO"
	.align	4
        /*0000*/ 	.byte	0x02, 0x09, 0x00, 0x00, 0x02, 0x02, 0x01, 0x00, 0x02, 0x05, 0x05, 0x00, 0x03, 0x07, 0x01, 0x01
        /*0010*/ 	.byte	0x02, 0x03, 0x00, 0x00, 0x02, 0x06, 0x01, 0x00, 0x04, 0x0b, 0x08, 0x00, 0x01, 0x00, 0x00, 0x00
        /*0020*/ 	.byte	0x00, 0x00, 0x00, 0x00


//--------------------- .nv.info._Z10flash_attnPKfS0_S0_Pfiif --------------------------
	.section	.nv.info._Z10flash_attnPKfS0_S0_Pfiif,"",@"SHT_CUDA_INFO"
	.sectionflags	@""
	.align	4


	//----- nvinfo : EIATTR_CUDA_API_VERSION
	.align		4
        /*0000*/ 	.byte	0x04, 0x37
        /*0002*/ 	.short	(.L_9 - .L_8)
.L_8:
        /*0004*/ 	.word	0x00000082


	//----- nvinfo : EIATTR_KPARAM_INFO
	.align		4
.L_9:
        /*0008*/ 	.byte	0x04, 0x17
        /*000a*/ 	.short	(.L_11 - .L_10)
.L_10:
        /*000c*/ 	.word	0x00000000
        /*0010*/ 	.short	0x0006
        /*0012*/ 	.short	0x0028
        /*0014*/ 	.byte	0x00, 0xf0, 0x11, 0x00


	//----- nvinfo : EIATTR_KPARAM_INFO
	.align		4
.L_11:
        /*0018*/ 	.byte	0x04, 0x17
        /*001a*/ 	.short	(.L_13 - .L_12)
.L_12:
        /*001c*/ 	.word	0x00000000
        /*0020*/ 	.short	0x0005
        /*0022*/ 	.short	0x0024
        /*0024*/ 	.byte	0x00, 0xf0, 0x11, 0x00


	//----- nvinfo : EIATTR_KPARAM_INFO
	.align		4
.L_13:
        /*0028*/ 	.byte	0x04, 0x17
        /*002a*/ 	.short	(.L_15 - .L_14)
.L_14:
        /*002c*/ 	.word	0x00000000
        /*0030*/ 	.short	0x0004
        /*0032*/ 	.short	0x0020
        /*0034*/ 	.byte	0x00, 0xf0, 0x11, 0x00


	//----- nvinfo : EIATTR_KPARAM_INFO
	.align		4
.L_15:
        /*0038*/ 	.byte	0x04, 0x17
        /*003a*/ 	.short	(.L_17 - .L_16)
.L_16:
        /*003c*/ 	.word	0x00000000
        /*0040*/ 	.short	0x0003
        /*0042*/ 	.short	0x0018
        /*0044*/ 	.byte	0x00, 0xf5, 0x21, 0x00


	//----- nvinfo : EIATTR_KPARAM_INFO
	.align		4
.L_17:
        /*0048*/ 	.byte	0x04, 0x17
        /*004a*/ 	.short	(.L_19 - .L_18)
.L_18:
        /*004c*/ 	.word	0x00000000
        /*0050*/ 	.short	0x0002
        /*0052*/ 	.short	0x0010
        /*0054*/ 	.byte	0x00, 0xf5, 0x21, 0x00


	//----- nvinfo : EIATTR_KPARAM_INFO
	.align		4
.L_19:
        /*0058*/ 	.byte	0x04, 0x17
        /*005a*/ 	.short	(.L_21 - .L_20)
.L_20:
        /*005c*/ 	.word	0x00000000
        /*0060*/ 	.short	0x0001
        /*0062*/ 	.short	0x0008
        /*0064*/ 	.byte	0x00, 0xf5, 0x21, 0x00


	//----- nvinfo : EIATTR_KPARAM_INFO
	.align		4
.L_21:
        /*0068*/ 	.byte	0x04, 0x17
        /*006a*/ 	.short	(.L_23 - .L_22)
.L_22:
        /*006c*/ 	.word	0x00000000
        /*0070*/ 	.short	0x0000
        /*0072*/ 	.short	0x0000
        /*0074*/ 	.byte	0x00, 0xf5, 0x21, 0x00


	//----- nvinfo : EIATTR_SPARSE_MMA_MASK
	.align		4
.L_23:
        /*0078*/ 	.byte	0x03, 0x50
        /*007a*/ 	.short	0x0000


	//----- nvinfo : EIATTR_MAXREG_COUNT
	.align		4
        /*007c*/ 	.byte	0x03, 0x1b
        /*007e*/ 	.short	0x00ff


	//----- nvinfo : EIATTR_NUM_BARRIERS
	.align		4
        /*0080*/ 	.byte	0x02, 0x4c
        /*0082*/ 	.byte	0x01
	.zero		1


	//----- nvinfo : EIATTR_MERCURY_ISA_VERSION
	.align		4
        /*0084*/ 	.byte	0x03, 0x5f
        /*0086*/ 	.short	0x0101


	//----- nvinfo : EIATTR_COOP_GROUP_MASK_REGIDS
	.align		4
        /*0088*/ 	.byte	0x04, 0x29
        /*008a*/ 	.short	(.L_25 - .L_24)


	//   ....[0]....
.L_24:
        /*008c*/ 	.word	0xffffffff


	//   ....[1]....
        /*0090*/ 	.word	0xffffffff


	//   ....[2]....
        /*0094*/ 	.word	0xffffffff


	//   ....[3]....
        /*0098*/ 	.word	0xffffffff


	//   ....[4]....
        /*009c*/ 	.word	0xffffffff


	//   ....[5]....
        /*00a0*/ 	.word	0xffffffff


	//   ....[6]....
        /*00a4*/ 	.word	0xffffffff


	//   ....[7]....
        /*00a8*/ 	.word	0xffffffff


	//   ....[8]....
        /*00ac*/ 	.word	0xffffffff


	//   ....[9]....
        /*00b0*/ 	.word	0xffffffff


	//   ....[10]....
        /*00b4*/ 	.word	0xffffffff


	//   ....[11]....
        /*00b8*/ 	.word	0xffffffff


	//----- nvinfo : EIATTR_COOP_GROUP_INSTR_OFFSETS
	.align		4
.L_25:
        /*00bc*/ 	.byte	0x04, 0x28
        /*00be*/ 	.short	(.L_27 - .L_26)


	//   ....[0]....
.L_26:
        /*00c0*/ 	.word	0x00002410


	//   ....[1]....
        /*00c4*/ 	.word	0x00002460


	//   ....[2]....
        /*00c8*/ 	.word	0x00002480


	//   ....[3]....
        /*00cc*/ 	.word	0x000024a0


	//   ....[4]....
        /*00d0*/ 	.word	0x000024c0


	//   ....[5]....
        /*00d4*/ 	.word	0x000024f0


	//   ....[6]....
        /*00d8*/ 	.word	0x000026b0


	//   ....[7]....
        /*00dc*/ 	.word	0x00002700


	//   ....[8]....
        /*00e0*/ 	.word	0x00002720


	//   ....[9]....
        /*00e4*/ 	.word	0x00002740


	//   ....[10]....
        /*00e8*/ 	.word	0x00002760


	//   ....[11]....
        /*00ec*/ 	.word	0x00002790


	//----- nvinfo : EIATTR_VRC_CTA_INIT_COUNT
	.align		4
.L_27:
        /*00f0*/ 	.byte	0x02, 0x4a
	.zero		1
	.zero		1


	//----- nvinfo : EIATTR_EXIT_INSTR_OFFSETS
	.align		4
        /*00f4*/ 	.byte	0x04, 0x1c
        /*00f6*/ 	.short	(.L_29 - .L_28)


	//   ....[0]....
.L_28:
        /*00f8*/ 	.word	0x00003440


	//   ....[1]....
        /*00fc*/ 	.word	0x00003640


	//   ....[2]....
        /*0100*/ 	.word	0x00003de0


	//   ....[3]....
        /*0104*/ 	.word	0x00003e10


	//   ....[4]....
        /*0108*/ 	.word	0x00003eb0


	//----- nvinfo : EIATTR_CRS_STACK_SIZE
	.align		4
.L_29:
        /*010c*/ 	.byte	0x04, 0x1e
        /*010e*/ 	.short	(.L_31 - .L_30)
.L_30:
        /*0110*/ 	.word	0x00000000


	//----- nvinfo : EIATTR_CBANK_PARAM_SIZE
	.align		4
.L_31:
        /*0114*/ 	.byte	0x03, 0x19
        /*0116*/ 	.short	0x002c


	//----- nvinfo : EIATTR_PARAM_CBANK
	.align		4
        /*0118*/ 	.byte	0x04, 0x0a
        /*011a*/ 	.short	(.L_33 - .L_32)
	.align		4
.L_32:
        /*011c*/ 	.word	index@(.nv.constant0._Z10flash_attnPKfS0_S0_Pfiif)
        /*0120*/ 	.short	0x0380
        /*0122*/ 	.short	0x002c


	//----- nvinfo : EIATTR_SW_WAR
	.align		4
.L_33:
        /*0124*/ 	.byte	0x04, 0x36
        /*0126*/ 	.short	(.L_35 - .L_34)
.L_34:
        /*0128*/ 	.word	0x00000008
.L_35:


//--------------------- .nv.callgraph             --------------------------
	.section	.nv.callgraph,"",@"SHT_CUDA_CALLGRAPH"
	.align	4
	.sectionentsize	8
	.align		4
        /*0000*/ 	.word	0x00000000
	.align		4
        /*0004*/ 	.word	0xffffffff
	.align		4
        /*0008*/ 	.word	0x00000000
	.align		4
        /*000c*/ 	.word	0xfffffffe
	.align		4
        /*0010*/ 	.word	0x00000000
	.align		4
        /*0014*/ 	.word	0xfffffffd
	.align		4
        /*0018*/ 	.word	0x00000000
	.align		4
        /*001c*/ 	.word	0xfffffffc


//--------------------- .text._Z10flash_attnPKfS0_S0_Pfiif --------------------------
	.section	.text._Z10flash_attnPKfS0_S0_Pfiif,"ax",@progbits
	.align	128
        .global         _Z10flash_attnPKfS0_S0_Pfiif
        .type           _Z10flash_attnPKfS0_S0_Pfiif,@function
        .size           _Z10flash_attnPKfS0_S0_Pfiif,(.L_x_86 - _Z10flash_attnPKfS0_S0_Pfiif)
        .other          _Z10flash_attnPKfS0_S0_Pfiif,@"STO_CUDA_ENTRY STV_DEFAULT"
_Z10flash_attnPKfS0_S0_Pfiif:
.text._Z10flash_attnPKfS0_S0_Pfiif:
[----:B------:R-:W-:Y:S01]  /*0000*/  LDC R1, c[0x0][0x37c] ;  /* 0x0000df00ff017b82 */ /* 0x000fe20000000800 */
[----:B------:R-:W0:Y:S01]  /*0010*/  S2R R26, SR_TID.X ;  /* 0x00000000001a7919 */ /* 0x000e220000002100 */
[----:B------:R-:W1:Y:S06]  /*0020*/  LDCU UR4, c[0x0][0x3a4] ;  /* 0x00007480ff0477ac */ /* 0x000e6c0008000800 */
[----:B------:R-:W2:Y:S01]  /*0030*/  S2UR UR7, SR_CgaCtaId ;  /* 0x00000000000779c3 */ /* 0x000ea20000008800 */
[----:B------:R-:W-:Y:S01]  /*0040*/  BSSY.RECONVERGENT B0, `(.L_x_0) ;  /* 0x000010b000007945 */ /* 0x000fe20003800200 */
[----:B------:R-:W3:Y:S01]  /*0050*/  S2R R25, SR_TID.Y ;  /* 0x0000000000197919 */ /* 0x000ee20000002200 */
[----:B------:R-:W4:Y:S01]  /*0060*/  LDCU UR18, c[0x0][0x364] ;  /* 0x00006c80ff1277ac */ /* 0x000f220008000800 */
[----:B------:R-:W3:Y:S01]  /*0070*/  S2R R24, SR_CTAID.X ;  /* 0x0000000000187919 */ /* 0x000ee20000002500 */
[----:B------:R-:W0:Y:S01]  /*0080*/  LDCU.64 UR12, c[0x0][0x358] ;  /* 0x00006b00ff0c77ac */ /* 0x000e220008000a00 */
[----:B------:R-:W0:Y:S01]  /*0090*/  LDCU UR15, c[0x0][0x3a4] ;  /* 0x00007480ff0f77ac */ /* 0x000e220008000800 */
[----:B------:R-:W0:Y:S01]  /*00a0*/  LDCU UR16, c[0x0][0x3a4] ;  /* 0x00007480ff1077ac */ /* 0x000e220008000800 */
[----:B-1----:R-:W-:Y:S01]  /*00b0*/  IMAD.U32 R33, RZ, RZ, UR4 ;  /* 0x00000004ff217e24 */ /* 0x002fe2000f8e00ff */
[----:B------:R-:W-:Y:S01]  /*00c0*/  UMOV UR4, 0x400 ;  /* 0x0000040000047882 */ /* 0x000fe20000000000 */
[----:B------:R-:W1:Y:S03]  /*00d0*/  LDCU UR5, c[0x0][0x3a0] ;  /* 0x00007400ff0577ac */ /* 0x000e660008000800 */
[----:B------:R-:W-:Y:S01]  /*00e0*/  R2UR UR6, R33 ;  /* 0x00000000210672ca */ /* 0x000fe200000e0000 */
[----:B--2---:R-:W-:Y:S01]  /*00f0*/  ULEA UR7, UR7, UR4, 0x18 ;  /* 0x0000000407077291 */ /* 0x004fe2000f8ec0ff */
[----:B------:R-:W2:Y:S01]  /*0100*/  LDCU.64 UR8, c[0x0][0x380] ;  /* 0x00007000ff0877ac */ /* 0x000ea20008000a00 */
[----:B0-----:R-:W-:-:S10]  /*0110*/  ISETP.GE.AND P0, PT, R26, R33, PT ;  /* 0x000000211a00720c */ /* 0x001fd40003f06270 */
[----:B----4-:R-:W-:Y:S02]  /*0120*/  UIMAD UR6, UR18, UR6, URZ ;  /* 0x00000006120672a4 */ /* 0x010fe4000f8e02ff */
[----:B---3--:R-:W-:Y:S02]  /*0130*/  IMAD R24, R24, UR18, R25 ;  /* 0x0000001218187c24 */ /* 0x008fe4000f8e0219 */
[----:B------:R-:W-:Y:S01]  /*0140*/  ULEA UR14, UR6, UR7, 0x2 ;  /* 0x00000007060e7291 */ /* 0x000fe2000f8e10ff */
[----:B-1----:R-:W-:Y:S11]  /*0150*/  @P0 BRA `(.L_x_1) ;  /* 0x0000000c00e40947 */ /* 0x002ff60003800000 */
[-C--:B------:R-:W-:Y:S01]  /*0160*/  LOP3.LUT R0, RZ, R26.reuse, RZ, 0x33, !PT ;  /* 0x0000001aff007212 */ /* 0x080fe200078e33ff */
[----:B------:R-:W-:Y:S01]  /*0170*/  BSSY.RECONVERGENT B1, `(.L_x_2) ;  /* 0x000001d000017945 */ /* 0x000fe20003800200 */
[----:B------:R-:W-:Y:S01]  /*0180*/  IMAD R23, R24, R33, RZ ;  /* 0x0000002118177224 */ /* 0x000fe200078e02ff */
[----:B------:R-:W-:Y:S02]  /*0190*/  MOV R22, R26 ;  /* 0x0000001a00167202 */ /* 0x000fe40000000f00 */
[----:B------:R-:W-:-:S05]  /*01a0*/  IMAD.IADD R0, R0, 0x1, R33 ;  /* 0x0000000100007824 */ /* 0x000fca00078e0221 */
[C---:B------:R-:W-:Y:S02]  /*01b0*/  LOP3.LUT R2, R0.reuse, 0x60, RZ, 0xc0, !PT ;  /* 0x0000006000027812 */ /* 0x040fe400078ec0ff */
[----:B------:R-:W-:Y:S02]  /*01c0*/  ISETP.GE.U32.AND P1, PT, R0, 0x60, PT ;  /* 0x000000600000780c */ /* 0x000fe40003f26070 */
[----:B------:R-:W-:-:S13]  /*01d0*/  ISETP.NE.AND P0, PT, R2, 0x60, PT ;  /* 0x000000600200780c */ /* 0x000fda0003f05270 */
[----:B------:R-:W-:Y:S05]  /*01e0*/  @!P0 BRA `(.L_x_3) ;  /* 0x0000000000548947 */ /* 0x000fea0003800000 */
[----:B------:R-:W0:Y:S01]  /*01f0*/  LDCU UR4, c[0x0][0x3a0] ;  /* 0x00007400ff0477ac */ /* 0x000e220008000800 */
[----:B------:R-:W-:Y:S01]  /*0200*/  LEA.HI R0, R0, 0x1, RZ, 0x1b ;  /* 0x0000000100007811 */ /* 0x000fe200078fd8ff */
[----:B------:R-:W-:Y:S02]  /*0210*/  IMAD.MOV.U32 R4, RZ, RZ, RZ ;  /* 0x000000ffff047224 */ /* 0x000fe400078e00ff */
[----:B------:R-:W-:Y:S01]  /*0220*/  IMAD.MOV.U32 R22, RZ, RZ, R26 ;  /* 0x000000ffff167224 */ /* 0x000fe200078e001a */
[----:B------:R-:W-:Y:S02]  /*0230*/  LOP3.LUT R9, R0, 0x3, RZ, 0xc0, !PT ;  /* 0x0000000300097812 */ /* 0x000fe400078ec0ff */
[----:B0-----:R-:W-:-:S13]  /*0240*/  ISETP.GE.AND P0, PT, R24, UR4, PT ;  /* 0x0000000418007c0c */ /* 0x001fda000bf06270 */
.L_x_4:
[----:B0-----:R-:W0:Y:S01]  /*0250*/  @!P0 LDC.64 R2, c[0x0][0x380] ;  /* 0x0000e000ff028b82 */ /* 0x001e220000000a00 */
[----:B------:R-:W-:Y:S01]  /*0260*/  @!P0 IADD3 R7, PT, PT, R23, R22, RZ ;  /* 0x0000001617078210 */ /* 0x000fe20007ffe0ff */
[----:B------:R-:W-:-:S04]  /*0270*/  IMAD.MOV.U32 R5, RZ, RZ, RZ ;  /* 0x000000ffff057224 */ /* 0x000fc800078e00ff */
[----:B0-----:R-:W-:-:S05]  /*0280*/  @!P0 IMAD.WIDE R2, R7, 0x4, R2 ;  /* 0x0000000407028825 */ /* 0x001fca00078e0202 */
[----:B------:R-:W3:Y:S01]  /*0290*/  @!P0 LDG.E.CONSTANT R5, desc[UR12][R2.64] ;  /* 0x0000000c02058981 */ /* 0x000ee2000c1e9900 */
[----:B------:R-:W-:Y:S01]  /*02a0*/  IMAD.U32 R33, RZ, RZ, UR15 ;  /* 0x0000000fff217e24 */ /* 0x000fe2000f8e00ff */
[----:B------:R-:W-:-:S03]  /*02b0*/  IADD3 R4, PT, PT, R4, 0x1, RZ ;  /* 0x0000000104047810 */ /* 0x000fc60007ffe0ff */
[----:B------:R-:W-:Y:S01]  /*02c0*/  IMAD R6, R25, R33, R22 ;  /* 0x0000002119067224 */ /* 0x000fe200078e0216 */
[----:B------:R-:W-:Y:S01]  /*02d0*/  ISETP.NE.AND P2, PT, R4, R9, PT ;  /* 0x000000090400720c */ /* 0x000fe20003f45270 */
[----:B------:R-:W-:-:S03]  /*02e0*/  VIADD R22, R22, 0x20 ;  /* 0x0000002016167836 */ /* 0x000fc60000000000 */
[C---:B------:R-:W-:Y:S02]  /*02f0*/  LEA R0, R6.reuse, UR7, 0x2 ;  /* 0x0000000706007c11 */ /* 0x040fe4000f8e10ff */
[----:B------:R-:W-:-:S03]  /*0300*/  LEA R6, R6, UR14, 0x2 ;  /* 0x0000000e06067c11 */ /* 0x000fc6000f8e10ff */
[----:B------:R0:W-:Y:S04]  /*0310*/  STS [R0], RZ ;  /* 0x000000ff00007388 */ /* 0x0001e80000000800 */
[----:B---3--:R0:W-:Y:S01]  /*0320*/  STS [R6], R5 ;  /* 0x0000000506007388 */ /* 0x0081e20000000800 */
[----:B------:R-:W-:Y:S05]  /*0330*/  @P2 BRA `(.L_x_4) ;  /* 0xfffffffc00c42947 */ /* 0x000fea000383ffff */
.L_x_3:
[----:B--2---:R-:W-:Y:S05]  /*0340*/  BSYNC.RECONVERGENT B1 ;  /* 0x0000000000017941 */ /* 0x004fea0003800200 */
.L_x_2:
[----:B------:R-:W-:Y:S05]  /*0350*/  @!P1 BRA `(.L_x_1) ;  /* 0x0000000c00649947 */ /* 0x000fea0003800000 */
[----:B0-----:R-:W-:Y:S01]  /*0360*/  IMAD.IADD R0, R33, 0x1, -R22 ;  /* 0x0000000121007824 */ /* 0x001fe200078e0a16 */
[----:B------:R-:W-:Y:S01]  /*0370*/  BSSY.RECONVERGENT B1, `(.L_x_5) ;  /* 0x0000077000017945 */ /* 0x000fe20003800200 */
[----:B------:R-:W-:Y:S02]  /*0380*/  PLOP3.LUT P0, PT, PT, PT, PT, 0x80, 0x8 ;  /* 0x000000000008781c */ /* 0x000fe40003f0f070 */
[----:B------:R-:W-:Y:S02]  /*0390*/  SHF.R.S32.HI R21, RZ, 0x1f, R23 ;  /* 0x0000001fff157819 */ /* 0x000fe40000011417 */
[----:B------:R-:W-:-:S13]  /*03a0*/  ISETP.GT.AND P1, PT, R0, 0x180, PT ;  /* 0x000001800000780c */ /* 0x000fda0003f24270 */
[----:B------:R-:W-:Y:S05]  /*03b0*/  @!P1 BRA `(.L_x_6) ;  /* 0x0000000400c89947 */ /* 0x000fea0003800000 */
[----:B------:R-:W0:Y:S01]  /*03c0*/  LDCU UR4, c[0x0][0x3a0] ;  /* 0x00007400ff0477ac */ /* 0x000e220008000800 */
[----:B------:R-:W-:Y:S02]  /*03d0*/  PLOP3.LUT P0, PT, PT, PT, PT, 0x8, 0x80 ;  /* 0x000000000080781c */ /* 0x000fe40003f0e170 */
[----:B------:R-:W-:Y:S02]  /*03e0*/  IADD3 R19, PT, PT, R33, -0x180, RZ ;  /* 0xfffffe8021137810 */ /* 0x000fe40007ffe0ff */
[----:B0-----:R-:W-:-:S13]  /*03f0*/  ISETP.GE.AND P1, PT, R24, UR4, PT ;  /* 0x0000000418007c0c */ /* 0x001fda000bf26270 */
.L_x_9:
[----:B--2---:R-:W0:Y:S01]  /*0400*/  @!P1 LDC.64 R2, c[0x0][0x380] ;  /* 0x0000e000ff029b82 */ /* 0x004e220000000a00 */
[C---:B------:R-:W-:Y:S01]  /*0410*/  @!P1 IMAD.IADD R5, R23.reuse, 0x1, R22 ;  /* 0x0000000117059824 */ /* 0x040fe200078e0216 */
[C---:B------:R-:W-:Y:S01]  /*0420*/  IADD3 R28, PT, PT, R22.reuse, 0x80, RZ ;  /* 0x00000080161c7810 */ /* 0x040fe20007ffe0ff */
[----:B-1----:R-:W-:Y:S02]  /*0430*/  IMAD.MOV.U32 R27, RZ, RZ, RZ ;  /* 0x000000ffff1b7224 */ /* 0x002fe400078e00ff */
[----:B------:R-:W-:Y:S01]  /*0440*/  VIADD R20, R22, 0x100 ;  /* 0x0000010016147836 */ /* 0x000fe20000000000 */
[----:B------:R-:W-:Y:S01]  /*0450*/  IADD3 R6, P3, PT, R23, R28, RZ ;  /* 0x0000001c17067210 */ /* 0x000fe20007f7e0ff */
[----:B0-----:R-:W-:Y:S01]  /*0460*/  @!P1 IMAD.WIDE R2, R5, 0x4, R2 ;  /* 0x0000000405029825 */ /* 0x001fe200078e0202 */
[----:B------:R-:W-:-:S04]  /*0470*/  IADD3 R5, P2, PT, R23, R22, RZ ;  /* 0x0000001617057210 */ /* 0x000fc80007f5e0ff */
[----:B------:R0:W2:Y:S01]  /*0480*/  @!P1 LDG.E.CONSTANT R27, desc[UR12][R2.64] ;  /* 0x0000000c021b9981 */ /* 0x0000a2000c1e9900 */
[----:B------:R-:W-:Y:S01]  /*0490*/  ISETP.GE.AND P1, PT, R24, UR5, PT ;  /* 0x0000000518007c0c */ /* 0x000fe2000bf26270 */
[----:B------:R-:W-:Y:S01]  /*04a0*/  IMAD.MOV.U32 R18, RZ, RZ, RZ ;  /* 0x000000ffff127224 */ /* 0x000fe200078e00ff */
[-C--:B------:R-:W-:Y:S02]  /*04b0*/  LEA.HI.X.SX32 R8, R22, R21.reuse, 0x1, P2 ;  /* 0x0000001516087211 */ /* 0x080fe400010f0eff */
[----:B------:R-:W-:Y:S02]  /*04c0*/  CS2R R16, SRZ ;  /* 0x0000000000107805 */ /* 0x000fe4000001ff00 */
[----:B------:R-:W-:Y:S02]  /*04d0*/  LEA R4, P2, R5, UR8, 0x2 ;  /* 0x0000000805047c11 */ /* 0x000fe4000f8410ff */
[----:B------:R-:W-:Y:S02]  /*04e0*/  LEA.HI.X.SX32 R7, R28, R21, 0x1, P3 ;  /* 0x000000151c077211 */ /* 0x000fe400018f0eff */
[----:B------:R-:W-:-:S02]  /*04f0*/  LEA R10, P3, R6, UR8, 0x2 ;  /* 0x00000008060a7c11 */ /* 0x000fc4000f8610ff */
[----:B------:R-:W-:Y:S02]  /*0500*/  IADD3 R0, P4, PT, R23, R20, RZ ;  /* 0x0000001417007210 */ /* 0x000fe40007f9e0ff */
[----:B------:R-:W-:Y:S01]  /*0510*/  LEA.HI.X R5, R5, UR9, R8, 0x2, P2 ;  /* 0x0000000905057c11 */ /* 0x000fe200090f1408 */
[----:B0-----:R-:W0:Y:S01]  /*0520*/  @!P1 LDC.64 R2, c[0x0][0x380] ;  /* 0x0000e000ff029b82 */ /* 0x001e220000000a00 */
[----:B------:R-:W-:Y:S02]  /*0530*/  LEA.HI.X R11, R6, UR9, R7, 0x2, P3 ;  /* 0x00000009060b7c11 */ /* 0x000fe400098f1407 */
[----:B------:R-:W-:Y:S01]  /*0540*/  LEA.HI.X.SX32 R7, R20, R21, 0x1, P4 ;  /* 0x0000001514077211 */ /* 0x000fe200020f0eff */
[----:B------:R-:W-:Y:S01]  /*0550*/  VIADD R32, R22, 0x180 ;  /* 0x0000018016207836 */ /* 0x000fe20000000000 */
[C---:B------:R-:W-:Y:S02]  /*0560*/  LEA R12, P2, R0.reuse, UR8, 0x2 ;  /* 0x00000008000c7c11 */ /* 0x040fe4000f8410ff */
[----:B------:R-:W-:Y:S01]  /*0570*/  CS2R R14, SRZ ;  /* 0x00000000000e7805 */ /* 0x000fe2000001ff00 */
[----:B------:R-:W5:Y:S01]  /*0580*/  @!P1 LDG.E.CONSTANT R18, desc[UR12][R4.64+0x80] ;  /* 0x0000800c04129981 */ /* 0x000f62000c1e9900 */
[----:B------:R-:W1:Y:S01]  /*0590*/  @!P1 LDC.64 R8, c[0x0][0x380] ;  /* 0x0000e000ff089b82 */ /* 0x000e620000000a00 */
[----:B------:R-:W-:Y:S01]  /*05a0*/  LEA.HI.X R13, R0, UR9, R7, 0x2, P2 ;  /* 0x00000009000d7c11 */ /* 0x000fe200090f1407 */
[----:B------:R-:W-:Y:S01]  /*05b0*/  HFMA2 R0, -RZ, RZ, 0, 0 ;  /* 0x00000000ff007431 */ /* 0x000fe200000001ff */
[----:B------:R-:W5:Y:S04]  /*05c0*/  @!P1 LDG.E.CONSTANT R17, desc[UR12][R4.64+0x100] ;  /* 0x0001000c04119981 */ /* 0x000f68000c1e9900 */
[----:B------:R3:W5:Y:S01]  /*05d0*/  @!P1 LDG.E.CONSTANT R16, desc[UR12][R4.64+0x180] ;  /* 0x0001800c04109981 */ /* 0x000762000c1e9900 */
[----:B------:R-:W-:Y:S01]  /*05e0*/  CS2R R30, SRZ ;  /* 0x00000000001e7805 */ /* 0x000fe2000001ff00 */
[----:B------:R-:W-:Y:S01]  /*05f0*/  IMAD.MOV.U32 R29, RZ, RZ, RZ ;  /* 0x000000ffff1d7224 */ /* 0x000fe200078e00ff */
[C---:B------:R-:W-:Y:S01]  /*0600*/  @!P1 IADD3 R33, PT, PT, R23.reuse, R28, RZ ;  /* 0x0000001c17219210 */ /* 0x040fe20007ffe0ff */
[----:B------:R-:W5:Y:S01]  /*0610*/  @!P1 LDG.E.CONSTANT R15, desc[UR12][R10.64+0x80] ;  /* 0x0000800c0a0f9981 */ /* 0x000f62000c1e9900 */
[----:B------:R-:W4:Y:S03]  /*0620*/  @!P1 LDC.64 R6, c[0x0][0x380] ;  /* 0x0000e000ff069b82 */ /* 0x000f260000000a00 */
[----:B------:R-:W5:Y:S01]  /*0630*/  @!P1 LDG.E.CONSTANT R14, desc[UR12][R10.64+0x100] ;  /* 0x0001000c0a0e9981 */ /* 0x000f62000c1e9900 */
[----:B---3--:R-:W-:-:S03]  /*0640*/  IADD3 R5, P2, PT, R23, R32, RZ ;  /* 0x0000002017057210 */ /* 0x008fc60007f5e0ff */
[----:B------:R3:W5:Y:S01]  /*0650*/  @!P1 LDG.E.CONSTANT R0, desc[UR12][R10.64+0x180] ;  /* 0x0001800c0a009981 */ /* 0x000762000c1e9900 */
[----:B------:R-:W-:Y:S02]  /*0660*/  LEA.HI.X.SX32 R34, R32, R21, 0x1, P2 ;  /* 0x0000001520227211 */ /* 0x000fe400010f0eff */
[----:B------:R-:W-:Y:S01]  /*0670*/  LEA R4, P2, R5, UR8, 0x2 ;  /* 0x0000000805047c11 */ /* 0x000fe2000f8410ff */
[----:B------:R-:W5:Y:S04]  /*0680*/  @!P1 LDG.E.CONSTANT R31, desc[UR12][R12.64+0x80] ;  /* 0x0000800c0c1f9981 */ /* 0x000f68000c1e9900 */
[----:B------:R-:W5:Y:S01]  /*0690*/  @!P1 LDG.E.CONSTANT R30, desc[UR12][R12.64+0x100] ;  /* 0x0001000c0c1e9981 */ /* 0x000f62000c1e9900 */
[----:B---3--:R-:W-:Y:S01]  /*06a0*/  @!P1 IMAD.IADD R11, R23, 0x1, R32 ;  /* 0x00000001170b9824 */ /* 0x008fe200078e0220 */
[----:B------:R-:W-:-:S02]  /*06b0*/  LEA.HI.X R5, R5, UR9, R34, 0x2, P2 ;  /* 0x0000000905057c11 */ /* 0x000fc400090f1422 */
[----:B------:R3:W5:Y:S01]  /*06c0*/  @!P1 LDG.E.CONSTANT R29, desc[UR12][R12.64+0x180] ;  /* 0x0001800c0c1d9981 */ /* 0x000762000c1e9900 */
[----:B0-----:R-:W-:Y:S01]  /*06d0*/  @!P1 IMAD.WIDE R2, R11, 0x4, R2 ;  /* 0x000000040b029825 */ /* 0x001fe200078e0202 */
[----:B------:R-:W-:Y:S02]  /*06e0*/  CS2R R10, SRZ ;  /* 0x00000000000a7805 */ /* 0x000fe4000001ff00 */
[----:B------:R-:W-:Y:S01]  /*06f0*/  MOV R34, RZ ;  /* 0x000000ff00227202 */ /* 0x000fe20000000f00 */
[----:B-1----:R-:W-:-:S03]  /*0700*/  @!P1 IMAD.WIDE R8, R33, 0x4, R8 ;  /* 0x0000000421089825 */ /* 0x002fc600078e0208 */
[----:B------:R-:W5:Y:S01]  /*0710*/  @!P1 LDG.E.CONSTANT R11, desc[UR12][R2.64] ;  /* 0x0000000c020b9981 */ /* 0x000f62000c1e9900 */
[----:B---3--:R-:W-:-:S03]  /*0720*/  CS2R R12, SRZ ;  /* 0x00000000000c7805 */ /* 0x008fc6000001ff00 */
[----:B------:R-:W5:Y:S04]  /*0730*/  @!P1 LDG.E.CONSTANT R10, desc[UR12][R8.64] ;  /* 0x0000000c080a9981 */ /* 0x000f68000c1e9900 */
[----:B------:R-:W5:Y:S04]  /*0740*/  @!P1 LDG.E.CONSTANT R34, desc[UR12][R4.64+0x80] ;  /* 0x0000800c04229981 */ /* 0x000f68000c1e9900 */
[----:B------:R-:W5:Y:S01]  /*0750*/  @!P1 LDG.E.CONSTANT R13, desc[UR12][R4.64+0x100] ;  /* 0x0001000c040d9981 */ /* 0x000f62000c1e9900 */
[----:B------:R-:W-:Y:S02]  /*0760*/  @!P1 IMAD.IADD R35, R23, 0x1, R20 ;  /* 0x0000000117239824 */ /* 0x000fe400078e0214 */
[----:B------:R-:W-:-:S02]  /*0770*/  IMAD.U32 R33, RZ, RZ, UR16 ;  /* 0x00000010ff217e24 */ /* 0x000fc4000f8e00ff */
[----:B----4-:R-:W-:-:S04]  /*0780*/  @!P1 IMAD.WIDE R6, R35, 0x4, R6 ;  /* 0x0000000423069825 */ /* 0x010fc800078e0206 */
[----:B------:R-:W-:Y:S01]  /*0790*/  IMAD R35, R25, R33, R22 ;  /* 0x0000002119237224 */ /* 0x000fe200078e0216 */
[----:B------:R-:W-:Y:S01]  /*07a0*/  BSSY.RECONVERGENT B2, `(.L_x_7) ;  /* 0x000000a000027945 */ /* 0x000fe20003800200 */
[----:B------:R0:W5:Y:S03]  /*07b0*/  @!P1 LDG.E.CONSTANT R12, desc[UR12][R6.64] ;  /* 0x0000000c060c9981 */ /* 0x000166000c1e9900 */
[C---:B------:R-:W-:Y:S02]  /*07c0*/  LEA R36, R35.reuse, UR7, 0x2 ;  /* 0x0000000723247c11 */ /* 0x040fe4000f8e10ff */
[----:B------:R-:W-:-:S03]  /*07d0*/  LEA R35, R35, UR14, 0x2 ;  /* 0x0000000e23237c11 */ /* 0x000fc6000f8e10ff */
[----:B------:R1:W-:Y:S01]  /*07e0*/  STS [R36], RZ ;  /* 0x000000ff24007388 */ /* 0x0003e20000000800 */
[----:B------:R-:W-:Y:S02]  /*07f0*/  IMAD R28, R25, R33, R28 ;  /* 0x00000021191c7224 */ /* 0x000fe400078e021c */
[----:B0-----:R-:W-:Y:S01]  /*0800*/  IMAD.MOV.U32 R6, RZ, RZ, RZ ;  /* 0x000000ffff067224 */ /* 0x001fe200078e00ff */
[----:B--2---:R1:W-:Y:S01]  /*0810*/  STS [R35], R27 ;  /* 0x0000001b23007388 */ /* 0x0043e20000000800 */
[----:B------:R-:W-:Y:S05]  /*0820*/  @P1 BRA `(.L_x_8) ;  /* 0x0000000000041947 */ /* 0x000fea0003800000 */
[----:B------:R0:W5:Y:S02]  /*0830*/  LDG.E.CONSTANT R6, desc[UR12][R4.64+0x180] ;  /* 0x0001800c04067981 */ /* 0x000164000c1e9900 */
.L_x_8:
[----:B------:R-:W-:Y:S05]  /*0840*/  BSYNC.RECONVERGENT B2 ;  /* 0x0000000000027941 */ /* 0x000fea0003800200 */
.L_x_7:
[----:B------:R2:W-:Y:S01]  /*0850*/  STS [R36+0x80], RZ ;  /* 0x000080ff24007388 */ /* 0x0005e20000000800 */
[C---:B------:R-:W-:Y:S01]  /*0860*/  LEA R2, R28.reuse, UR7, 0x2 ;  /* 0x000000071c027c11 */ /* 0x040fe2000f8e10ff */
[CC--:B------:R-:W-:Y:S01]  /*0870*/  IMAD R20, R25.reuse, R33.reuse, R20 ;  /* 0x0000002119147224 */ /* 0x0c0fe200078e0214 */
[----:B------:R-:W-:Y:S01]  /*0880*/  LEA R3, R28, UR14, 0x2 ;  /* 0x0000000e1c037c11 */ /* 0x000fe2000f8e10ff */
[----:B-----5:R2:W-:Y:S01]  /*0890*/  STS [R35+0x80], R18 ;  /* 0x0000801223007388 */ /* 0x0205e20000000800 */
[----:B------:R-:W-:Y:S01]  /*08a0*/  IMAD R32, R25, R33, R32 ;  /* 0x0000002119207224 */ /* 0x000fe200078e0220 */
[----:B------:R-:W-:Y:S02]  /*08b0*/  IADD3 R22, PT, PT, R22, 0x200, RZ ;  /* 0x0000020016167810 */ /* 0x000fe40007ffe0ff */
[----:B------:R2:W-:Y:S01]  /*08c0*/  STS [R36+0x100], RZ ;  /* 0x000100ff24007388 */ /* 0x0005e20000000800 */
[C---:B0-----:R-:W-:Y:S02]  /*08d0*/  LEA R4, R20.reuse, UR7, 0x2 ;  /* 0x0000000714047c11 */ /* 0x041fe4000f8e10ff */
[----:B------:R-:W-:Y:S01]  /*08e0*/  LEA R20, R20, UR14, 0x2 ;  /* 0x0000000e14147c11 */ /* 0x000fe2000f8e10ff */
[----:B------:R2:W-:Y:S01]  /*08f0*/  STS [R35+0x100], R17 ;  /* 0x0001001123007388 */ /* 0x0005e20000000800 */
[----:B------:R-:W-:-:S02]  /*0900*/  LEA R5, R32, UR7, 0x2 ;  /* 0x0000000720057c11 */ /* 0x000fc4000f8e10ff */
[----:B------:R-:W-:Y:S01]  /*0910*/  LEA R32, R32, UR14, 0x2 ;  /* 0x0000000e20207c11 */ /* 0x000fe2000f8e10ff */
[----:B------:R2:W-:Y:S01]  /*0920*/  STS [R36+0x180], RZ ;  /* 0x000180ff24007388 */ /* 0x0005e20000000800 */
[----:B------:R-:W-:-:S03]  /*0930*/  ISETP.GE.AND P2, PT, R22, R19, PT ;  /* 0x000000131600720c */ /* 0x000fc60003f46270 */
[----:B------:R2:W-:Y:S04]  /*0940*/  STS [R35+0x180], R16 ;  /* 0x0001801023007388 */ /* 0x0005e80000000800 */
[----:B------:R2:W-:Y:S04]  /*0950*/  STS [R2], RZ ;  /* 0x000000ff02007388 */ /* 0x0005e80000000800 */
[----:B------:R2:W-:Y:S04]  /*0960*/  STS [R3], R10 ;  /* 0x0000000a03007388 */ /* 0x0005e80000000800 */
[----:B------:R2:W-:Y:S04]  /*0970*/  STS [R2+0x80], RZ ;  /* 0x000080ff02007388 */ /* 0x0005e80000000800 */
[----:B------:R2:W-:Y:S04]  /*0980*/  STS [R3+0x80], R15 ;  /* 0x0000800f03007388 */ /* 0x0005e80000000800 */
[----:B------:R2:W-:Y:S04]  /*0990*/  STS [R2+0x100], RZ ;  /* 0x000100ff02007388 */ /* 0x0005e80000000800 */
[----:B------:R2:W-:Y:S04]  /*09a0*/  STS [R3+0x100], R14 ;  /* 0x0001000e03007388 */ /* 0x0005e80000000800 */
[----:B------:R2:W-:Y:S04]  /*09b0*/  STS [R2+0x180], RZ ;  /* 0x000180ff02007388 */ /* 0x0005e80000000800 */
        /* <DEDUP_REMOVED lines=16> */
[----:B------:R2:W-:Y:S01]  /*0ac0*/  STS [R32+0x180], R6 ;  /* 0x0001800620007388 */ /* 0x0005e20000000800 */
[----:B------:R-:W-:Y:S05]  /*0ad0*/  @!P2 BRA `(.L_x_9) ;  /* 0xfffffff80048a947 */ /* 0x000fea000383ffff */
.L_x_6:
[----:B------:R-:W-:Y:S05]  /*0ae0*/  BSYNC.RECONVERGENT B1 ;  /* 0x0000000000017941 */ /* 0x000fea0003800200 */
.L_x_5:
[----:B--2---:R-:W-:Y:S01]  /*0af0*/  IMAD.IADD R0, R33, 0x1, -R22 ;  /* 0x0000000121007824 */ /* 0x004fe200078e0a16 */
[----:B------:R-:W-:Y:S04]  /*0b00*/  BSSY.RECONVERGENT B1, `(.L_x_10) ;  /* 0x000003d000017945 */ /* 0x000fe80003800200 */
[----:B------:R-:W-:-:S13]  /*0b10*/  ISETP.GT.AND P1, PT, R0, 0x80, PT ;  /* 0x000000800000780c */ /* 0x000fda0003f24270 */
[----:B------:R-:W-:Y:S05]  /*0b20*/  @!P1 BRA `(.L_x_11) ;  /* 0x0000000000e89947 */ /* 0x000fea0003800000 */
[----:B------:R-:W0:Y:S01]  /*0b30*/  LDCU UR4, c[0x0][0x3a0] ;  /* 0x00007400ff0477ac */ /* 0x000e220008000800 */
[C---:B------:R-:W-:Y:S01]  /*0b40*/  VIADD R0, R22.reuse, 0x80 ;  /* 0x0000008016007836 */ /* 0x040fe20000000000 */
[C---:B------:R-:W-:Y:S02]  /*0b50*/  IADD3 R5, P0, PT, R23.reuse, R22, RZ ;  /* 0x0000001617057210 */ /* 0x040fe40007f1e0ff */
[----:B------:R-:W-:Y:S01]  /*0b60*/  CS2R R14, SRZ ;  /* 0x00000000000e7805 */ /* 0x000fe2000001ff00 */
[----:B------:R-:W2:Y:S01]  /*0b70*/  LDCU.64 UR10, c[0x0][0x380] ;  /* 0x00007000ff0a77ac */ /* 0x000ea20008000a00 */
[----:B------:R-:W-:Y:S02]  /*0b80*/  IADD3 R3, P1, PT, R23, R0, RZ ;  /* 0x0000000017037210 */ /* 0x000fe40007f3e0ff */
[-C--:B------:R-:W-:Y:S02]  /*0b90*/  LEA.HI.X.SX32 R12, R22, R21.reuse, 0x1, P0 ;  /* 0x00000015160c7211 */ /* 0x080fe400000f0eff */
[----:B------:R-:W-:-:S02]  /*0ba0*/  LEA.HI.X.SX32 R10, R0, R21, 0x1, P1 ;  /* 0x00000015000a7211 */ /* 0x000fc400008f0eff */
[----:B0-----:R-:W-:Y:S02]  /*0bb0*/  ISETP.GE.AND P2, PT, R24, UR4, PT ;  /* 0x0000000418007c0c */ /* 0x001fe4000bf46270 */
[----:B--2---:R-:W-:Y:S02]  /*0bc0*/  LEA R4, P0, R5, UR10, 0x2 ;  /* 0x0000000a05047c11 */ /* 0x004fe4000f8010ff */
[----:B------:R-:W-:Y:S01]  /*0bd0*/  LEA R2, P1, R3, UR10, 0x2 ;  /* 0x0000000a03027c11 */ /* 0x000fe2000f8210ff */
[----:B------:R-:W-:Y:S01]  /*0be0*/  IMAD.MOV.U32 R16, RZ, RZ, RZ ;  /* 0x000000ffff107224 */ /* 0x000fe200078e00ff */
[----:B------:R-:W-:Y:S02]  /*0bf0*/  LEA.HI.X R5, R5, UR11, R12, 0x2, P0 ;  /* 0x0000000b05057c11 */ /* 0x000fe400080f140c */
[----:B------:R-:W-:-:S05]  /*0c00*/  LEA.HI.X R3, R3, UR11, R10, 0x2, P1 ;  /* 0x0000000b03037c11 */ /* 0x000fca00088f140a */
[----:B------:R-:W0:Y:S01]  /*0c10*/  @!P2 LDC.64 R6, c[0x0][0x380] ;  /* 0x0000e000ff06ab82 */ /* 0x000e220000000a00 */
[C---:B------:R-:W-:Y:S01]  /*0c20*/  @!P2 IADD3 R11, PT, PT, R23.reuse, R22, RZ ;  /* 0x00000016170ba210 */ /* 0x040fe20007ffe0ff */
[----:B------:R-:W-:Y:S01]  /*0c30*/  @!P2 IMAD.IADD R13, R23, 0x1, R0 ;  /* 0x00000001170da824 */ /* 0x000fe200078e0200 */
[----:B------:R2:W5:Y:S04]  /*0c40*/  @!P2 LDG.E.CONSTANT R15, desc[UR12][R2.64+0x80] ;  /* 0x0000800c020fa981 */ /* 0x000568000c1e9900 */
[----:B------:R2:W5:Y:S01]  /*0c50*/  @!P2 LDG.E.CONSTANT R16, desc[UR12][R2.64+0x100] ;  /* 0x0001000c0210a981 */ /* 0x000562000c1e9900 */
[----:B------:R-:W3:Y:S01]  /*0c60*/  @!P2 LDC.64 R8, c[0x0][0x380] ;  /* 0x0000e000ff08ab82 */ /* 0x000ee20000000a00 */
[----:B0-----:R-:W-:Y:S01]  /*0c70*/  @!P2 IMAD.WIDE R6, R11, 0x4, R6 ;  /* 0x000000040b06a825 */ /* 0x001fe200078e0206 */
[----:B------:R-:W-:-:S06]  /*0c80*/  CS2R R10, SRZ ;  /* 0x00000000000a7805 */ /* 0x000fcc000001ff00 */
[----:B------:R2:W5:Y:S01]  /*0c90*/  @!P2 LDG.E.CONSTANT R11, desc[UR12][R4.64+0x80] ;  /* 0x0000800c040ba981 */ /* 0x000562000c1e9900 */
[----:B---3--:R-:W-:Y:S01]  /*0ca0*/  @!P2 IMAD.WIDE R8, R13, 0x4, R8 ;  /* 0x000000040d08a825 */ /* 0x008fe200078e0208 */
[----:B------:R-:W-:Y:S02]  /*0cb0*/  CS2R R12, SRZ ;  /* 0x00000000000c7805 */ /* 0x000fe4000001ff00 */
[----:B------:R2:W5:Y:S04]  /*0cc0*/  @!P2 LDG.E.CONSTANT R10, desc[UR12][R6.64] ;  /* 0x0000000c060aa981 */ /* 0x000568000c1e9900 */
[----:B------:R2:W5:Y:S04]  /*0cd0*/  @!P2 LDG.E.CONSTANT R12, desc[UR12][R4.64+0x100] ;  /* 0x0001000c040ca981 */ /* 0x000568000c1e9900 */
[----:B------:R2:W5:Y:S04]  /*0ce0*/  @!P2 LDG.E.CONSTANT R13, desc[UR12][R4.64+0x180] ;  /* 0x0001800c040da981 */ /* 0x000568000c1e9900 */
[----:B------:R2:W5:Y:S01]  /*0cf0*/  @!P2 LDG.E.CONSTANT R14, desc[UR12][R8.64] ;  /* 0x0000000c080ea981 */ /* 0x000562000c1e9900 */
[----:B------:R-:W-:Y:S01]  /*0d00*/  IMAD R17, R25, R33, R22 ;  /* 0x0000002119117224 */ /* 0x000fe200078e0216 */
[----:B------:R-:W-:Y:S04]  /*0d10*/  BSSY.RECONVERGENT B2, `(.L_x_12) ;  /* 0x0000006000027945 */ /* 0x000fe80003800200 */
[----:B------:R-:W-:-:S02]  /*0d20*/  LEA R18, R17, UR7, 0x2 ;  /* 0x0000000711127c11 */ /* 0x000fc4000f8e10ff */
[----:B------:R-:W-:Y:S01]  /*0d30*/  LEA R19, R17, UR14, 0x2 ;  /* 0x0000000e11137c11 */ /* 0x000fe2000f8e10ff */
[----:B------:R-:W-:Y:S01]  /*0d40*/  HFMA2 R17, -RZ, RZ, 0, 0 ;  /* 0x00000000ff117431 */ /* 0x000fe200000001ff */
[----:B--2---:R-:W-:Y:S06]  /*0d50*/  @P2 BRA `(.L_x_13) ;  /* 0x0000000000042947 */ /* 0x004fec0003800000 */
[----:B------:R0:W5:Y:S02]  /*0d60*/  LDG.E.CONSTANT R17, desc[UR12][R2.64+0x180] ;  /* 0x0001800c02117981 */ /* 0x000164000c1e9900 */
.L_x_13:
[----:B------:R-:W-:Y:S05]  /*0d70*/  BSYNC.RECONVERGENT B2 ;  /* 0x0000000000027941 */ /* 0x000fea0003800200 */
.L_x_12:
[----:B0-----:R-:W-:Y:S01]  /*0d80*/  IMAD R2, R25, R33, R0 ;  /* 0x0000002119027224 */ /* 0x001fe200078e0200 */
[----:B------:R0:W-:Y:S01]  /*0d90*/  STS [R18], RZ ;  /* 0x000000ff12007388 */ /* 0x0001e20000000800 */
[----:B------:R-:W-:Y:S01]  /*0da0*/  PLOP3.LUT P0, PT, PT, PT, PT, 0x8, 0x80 ;  /* 0x000000000080781c */ /* 0x000fe20003f0e170 */
[----:B------:R-:W-:Y:S02]  /*0db0*/  VIADD R22, R0, 0x80 ;  /* 0x0000008000167836 */ /* 0x000fe40000000000 */
[----:B-----5:R0:W-:Y:S01]  /*0dc0*/  STS [R19], R10 ;  /* 0x0000000a13007388 */ /* 0x0201e20000000800 */
[C---:B------:R-:W-:Y:S02]  /*0dd0*/  LEA R3, R2.reuse, UR7, 0x2 ;  /* 0x0000000702037c11 */ /* 0x040fe4000f8e10ff */
[----:B------:R-:W-:Y:S01]  /*0de0*/  LEA R2, R2, UR14, 0x2 ;  /* 0x0000000e02027c11 */ /* 0x000fe2000f8e10ff */
        /* <DEDUP_REMOVED lines=13> */
[----:B------:R0:W-:Y:S02]  /*0ec0*/  STS [R2+0x180], R17 ;  /* 0x0001801102007388 */ /* 0x0001e40000000800 */
.L_x_11:
[----:B------:R-:W-:Y:S05]  /*0ed0*/  BSYNC.RECONVERGENT B1 ;  /* 0x0000000000017941 */ /* 0x000fea0003800200 */
.L_x_10:
[----:B------:R-:W-:-:S13]  /*0ee0*/  ISETP.LT.OR P0, PT, R22, R33, P0 ;  /* 0x000000211600720c */ /* 0x000fda0000701670 */
[----:B------:R-:W-:Y:S05]  /*0ef0*/  @!P0 BRA `(.L_x_1) ;  /* 0x00000000007c8947 */ /* 0x000fea0003800000 */
[----:B------:R-:W2:Y:S01]  /*0f00*/  LDCU UR4, c[0x0][0x3a0] ;  /* 0x00007400ff0477ac */ /* 0x000ea20008000800 */
[----:B------:R-:W-:Y:S01]  /*0f10*/  IADD3 R5, P0, PT, R23, R22, RZ ;  /* 0x0000001617057210 */ /* 0x000fe20007f1e0ff */
[----:B------:R-:W-:Y:S01]  /*0f20*/  HFMA2 R0, -RZ, RZ, 0, 0 ;  /* 0x00000000ff007431 */ /* 0x000fe200000001ff */
[----:B------:R-:W3:Y:S02]  /*0f30*/  LDCU.64 UR10, c[0x0][0x380] ;  /* 0x00007000ff0a77ac */ /* 0x000ee40008000a00 */
[----:B------:R-:W-:Y:S02]  /*0f40*/  LEA.HI.X.SX32 R6, R22, R21, 0x1, P0 ;  /* 0x0000001516067211 */ /* 0x000fe400000f0eff */
[----:B--2---:R-:W-:Y:S02]  /*0f50*/  ISETP.GE.AND P1, PT, R24, UR4, PT ;  /* 0x0000000418007c0c */ /* 0x004fe4000bf26270 */
[----:B---3--:R-:W-:-:S04]  /*0f60*/  LEA R4, P0, R5, UR10, 0x2 ;  /* 0x0000000a05047c11 */ /* 0x008fc8000f8010ff */
[----:B------:R-:W-:Y:S02]  /*0f70*/  LEA.HI.X R5, R5, UR11, R6, 0x2, P0 ;  /* 0x0000000b05057c11 */ /* 0x000fe400080f1406 */
[----:B------:R-:W-:-:S05]  /*0f80*/  CS2R R6, SRZ ;  /* 0x0000000000067805 */ /* 0x000fca000001ff00 */
[----:B0-----:R-:W0:Y:S01]  /*0f90*/  @!P1 LDC.64 R2, c[0x0][0x380] ;  /* 0x0000e000ff029b82 */ /* 0x001e220000000a00 */
[----:B------:R-:W-:Y:S01]  /*0fa0*/  @!P1 IMAD.IADD R23, R23, 0x1, R22 ;  /* 0x0000000117179824 */ /* 0x000fe200078e0216 */
[----:B------:R2:W5:Y:S04]  /*0fb0*/  @!P1 LDG.E.CONSTANT R6, desc[UR12][R4.64+0x80] ;  /* 0x0000800c04069981 */ /* 0x000568000c1e9900 */
[----:B------:R2:W5:Y:S01]  /*0fc0*/  @!P1 LDG.E.CONSTANT R7, desc[UR12][R4.64+0x100] ;  /* 0x0001000c04079981 */ /* 0x000562000c1e9900 */
[----:B0-----:R-:W-:-:S05]  /*0fd0*/  @!P1 IMAD.WIDE R2, R23, 0x4, R2 ;  /* 0x0000000417029825 */ /* 0x001fca00078e0202 */
[----:B------:R2:W5:Y:S01]  /*0fe0*/  @!P1 LDG.E.CONSTANT R0, desc[UR12][R2.64] ;  /* 0x0000000c02009981 */ /* 0x000562000c1e9900 */
[----:B------:R-:W-:Y:S01]  /*0ff0*/  IMAD R8, R25, R33, R22 ;  /* 0x0000002119087224 */ /* 0x000fe200078e0216 */
[----:B------:R-:W-:Y:S04]  /*1000*/  BSSY.RECONVERGENT B1, `(.L_x_14) ;  /* 0x0000006000017945 */ /* 0x000fe80003800200 */
[C---:B------:R-:W-:Y:S02]  /*1010*/  LEA R9, R8.reuse, UR7, 0x2 ;  /* 0x0000000708097c11 */ /* 0x040fe4000f8e10ff */
[----:B------:R-:W-:Y:S01]  /*1020*/  LEA R11, R8, UR14, 0x2 ;  /* 0x0000000e080b7c11 */ /* 0x000fe2000f8e10ff */
[----:B------:R-:W-:Y:S01]  /*1030*/  IMAD.MOV.U32 R8, RZ, RZ, RZ ;  /* 0x000000ffff087224 */ /* 0x000fe200078e00ff */
[----:B--2---:R-:W-:Y:S06]  /*1040*/  @P1 BRA `(.L_x_15) ;  /* 0x0000000000041947 */ /* 0x004fec0003800000 */
[----:B------:R0:W5:Y:S02]  /*1050*/  LDG.E.CONSTANT R8, desc[UR12][R4.64+0x180] ;  /* 0x0001800c04087981 */ /* 0x000164000c1e9900 */
.L_x_15:
[----:B------:R-:W-:Y:S05]  /*1060*/  BSYNC.RECONVERGENT B1 ;  /* 0x0000000000017941 */ /* 0x000fea0003800200 */
.L_x_14:
[----:B------:R3:W-:Y:S04]  /*1070*/  STS [R9], RZ ;  /* 0x000000ff09007388 */ /* 0x0007e80000000800 */
[----:B-----5:R3:W-:Y:S04]  /*1080*/  STS [R11], R0 ;  /* 0x000000000b007388 */ /* 0x0207e80000000800 */
[----:B------:R3:W-:Y:S04]  /*1090*/  STS [R9+0x80], RZ ;  /* 0x000080ff09007388 */ /* 0x0007e80000000800 */
[----:B------:R3:W-:Y:S04]  /*10a0*/  STS [R11+0x80], R6 ;  /* 0x000080060b007388 */ /* 0x0007e80000000800 */
[----:B------:R3:W-:Y:S04]  /*10b0*/  STS [R9+0x100], RZ ;  /* 0x000100ff09007388 */ /* 0x0007e80000000800 */
[----:B------:R3:W-:Y:S04]  /*10c0*/  STS [R11+0x100], R7 ;  /* 0x000100070b007388 */ /* 0x0007e80000000800 */
[----:B------:R3:W-:Y:S04]  /*10d0*/  STS [R9+0x180], RZ ;  /* 0x000180ff09007388 */ /* 0x0007e80000000800 */
[----:B------:R3:W-:Y:S02]  /*10e0*/  STS [R11+0x180], R8 ;  /* 0x000180080b007388 */ /* 0x0007e40000000800 */
.L_x_1:
[----:B--2---:R-:W-:Y:S05]  /*10f0*/  BSYNC.RECONVERGENT B0 ;  /* 0x0000000000007941 */ /* 0x004fea0003800200 */
.L_x_0:
[----:B------:R-:W2:Y:S02]  /*1100*/  LDCU UR4, c[0x0][0x3a0] ;  /* 0x00007400ff0477ac */ /* 0x000ea40008000800 */
[----:B--2---:R-:W-:Y:S01]  /*1110*/  UISETP.GE.AND UP0, UPT, UR4, 0x1, UPT ;  /* 0x000000010400788c */ /* 0x004fe2000bf06270 */
[----:B------:R-:W-:Y:S08]  /*1120*/  BAR.SYNC.DEFER_BLOCKING 0x0 ;  /* 0x0000000000007b1d */ /* 0x000ff00000010000 */
[----:B------:R-:W-:Y:S05]  /*1130*/  BRA.U !UP0, `(.L_x_16) ;  /* 0x0000002108b87547 */ /* 0x000fea000b800000 */
[----:B0-----:R-:W0:Y:S01]  /*1140*/  I2F.U32.RP R4, UR18 ;  /* 0x0000001200047d06 */ /* 0x001e220008209000 */
[C---:B---3--:R-:W-:Y:S01]  /*1150*/  VIADD R0, R25.reuse, UR18 ;  /* 0x0000001219007c36 */ /* 0x048fe20008000000 */
[----:B------:R-:W-:Y:S01]  /*1160*/  ISETP.NE.U32.AND P2, PT, RZ, UR18, PT ;  /* 0x00000012ff007c0c */ /* 0x000fe2000bf45070 */
[----:B------:R-:W-:Y:S01]  /*1170*/  ULEA UR15, UR6, UR14, 0x2 ;  /* 0x0000000e060f7291 */ /* 0x000fe2000f8e10ff */
[-C--:B------:R-:W-:Y:S01]  /*1180*/  IMAD R11, R26, R33.reuse, R25 ;  /* 0x000000211a0b7224 */ /* 0x080fe200078e0219 */
[----:B------:R-:W-:Y:S01]  /*1190*/  USHF.L.U32 UR16, UR18, 0x2, URZ ;  /* 0x0000000212107899 */ /* 0x000fe200080006ff */
[CC--:B------:R-:W-:Y:S01]  /*11a0*/  ISETP.GE.AND P0, PT, R0.reuse, R33.reuse, PT ;  /* 0x000000210000720c */ /* 0x0c0fe20003f06270 */
[----:B------:R-:W-:Y:S01]  /*11b0*/  IMAD R19, R25, 0x20, R26 ;  /* 0x0000002019137824 */ /* 0x000fe200078e021a */
[----:B------:R-:W-:Y:S01]  /*11c0*/  VIMNMX R5, PT, PT, R0, R33, !PT ;  /* 0x0000002100057248 */ /* 0x000fe20007fe0100 */
[----:B------:R-:W-:Y:S01]  /*11d0*/  UIADD3 UR4, UPT, UPT, UR4, 0x1f, URZ ;  /* 0x0000001f04047890 */ /* 0x000fe2000fffe0ff */
[----:B------:R-:W-:Y:S01]  /*11e0*/  SEL R17, RZ, 0x1, P0 ;  /* 0x00000001ff117807 */ /* 0x000fe20000000000 */
[----:B------:R-:W-:Y:S01]  /*11f0*/  IMAD.MOV.U32 R12, RZ, RZ, -0x800000 ;  /* 0xff800000ff0c7424 */ /* 0x000fe200078e00ff */
[----:B------:R-:W-:Y:S01]  /*1200*/  LEA R11, R11, UR15, 0x2 ;  /* 0x0000000f0b0b7c11 */ /* 0x000fe2000f8e10ff */
[----:B------:R-:W-:Y:S01]  /*1210*/  USHF.R.U32.HI UR8, URZ, 0x5, UR4 ;  /* 0x00000005ff087899 */ /* 0x000fe20008011604 */
[----:B------:R-:W-:Y:S01]  /*1220*/  IADD3 R5, PT, PT, R5, -R0, -R17 ;  /* 0x8000000005057210 */ /* 0x000fe20007ffe811 */
[----:B0-----:R-:W0:Y:S01]  /*1230*/  MUFU.RCP R4, R4 ;  /* 0x0000000400047308 */ /* 0x001e220000001000 */
[----:B------:R-:W-:Y:S01]  /*1240*/  IADD3 R8, PT, PT, R11, UR16, RZ ;  /* 0x000000100b087c10 */ /* 0x000fe2000fffe0ff */
[----:B------:R-:W2:Y:S01]  /*1250*/  LDCU UR17, c[0x0][0x3a0] ;  /* 0x00007400ff1177ac */ /* 0x000ea20008000800 */
[----:B------:R-:W-:-:S02]  /*1260*/  LEA R9, R33, UR15, 0x7 ;  /* 0x0000000f21097c11 */ /* 0x000fc4000f8e38ff */
[----:B------:R-:W-:Y:S01]  /*1270*/  LOP3.LUT R10, RZ, R26, RZ, 0x33, !PT ;  /* 0x0000001aff0a7212 */ /* 0x000fe200078e33ff */
[----:B------:R-:W-:Y:S01]  /*1280*/  UMOV UR4, URZ ;  /* 0x000000ff00047c82 */ /* 0x000fe20008000000 */
[C---:B------:R-:W-:Y:S01]  /*1290*/  LOP3.LUT R13, R33.reuse, 0x7ffffff8, RZ, 0xc0, !PT ;  /* 0x7ffffff8210d7812 */ /* 0x040fe200078ec0ff */
[----:B------:R-:W-:Y:S01]  /*12a0*/  UMOV UR5, URZ ;  /* 0x000000ff00057c82 */ /* 0x000fe20008000000 */
[C---:B------:R-:W-:Y:S01]  /*12b0*/  LEA R6, R33.reuse, R9, 0x7 ;  /* 0x0000000921067211 */ /* 0x040fe200078e38ff */
[----:B------:R-:W-:Y:S01]  /*12c0*/  IMAD.IADD R10, R10, 0x1, R33 ;  /* 0x000000010a0a7824 */ /* 0x000fe200078e0221 */
[C---:B------:R-:W-:Y:S02]  /*12d0*/  IADD3 R16, PT, PT, R33.reuse, -0x1, RZ ;  /* 0xffffffff21107810 */ /* 0x040fe40007ffe0ff */
[C---:B------:R-:W-:Y:S02]  /*12e0*/  LOP3.LUT R15, R33.reuse, 0x7, RZ, 0xc0, !PT ;  /* 0x00000007210f7812 */ /* 0x040fe400078ec0ff */
[----:B------:R-:W-:Y:S01]  /*12f0*/  LOP3.LUT R14, R33, 0x3, RZ, 0xc0, !PT ;  /* 0x00000003210e7812 */ /* 0x000fe200078ec0ff */
[----:B0-----:R-:W-:-:S04]  /*1300*/  VIADD R2, R4, 0xffffffe ;  /* 0x0ffffffe04027836 */ /* 0x001fc80000000000 */
[----:B------:R0:W3:Y:S02]  /*1310*/  F2I.FTZ.U32.TRUNC.NTZ R3, R2 ;  /* 0x0000000200037305 */ /* 0x0000e4000021f000 */
[----:B0-----:R-:W-:Y:S01]  /*1320*/  IMAD.MOV.U32 R2, RZ, RZ, RZ ;  /* 0x000000ffff027224 */ /* 0x001fe200078e00ff */
[----:B---3--:R-:W-:-:S05]  /*1330*/  IADD3 R7, PT, PT, RZ, -R3, RZ ;  /* 0x80000003ff077210 */ /* 0x008fca0007ffe0ff */
[----:B------:R-:W-:-:S04]  /*1340*/  IMAD R7, R7, UR18, RZ ;  /* 0x0000001207077c24 */ /* 0x000fc8000f8e02ff */
[----:B------:R-:W-:Y:S02]  /*1350*/  IMAD.HI.U32 R4, R3, R7, R2 ;  /* 0x0000000703047227 */ /* 0x000fe400078e0002 */
[----:B------:R-:W0:Y:S04]  /*1360*/  LDC R3, c[0x0][0x364] ;  /* 0x0000d900ff037b82 */ /* 0x000e280000000800 */
[----:B------:R-:W-:-:S05]  /*1370*/  IMAD.HI.U32 R4, R4, R5, RZ ;  /* 0x0000000504047227 */ /* 0x000fca00078e00ff */
[----:B------:R-:W-:-:S05]  /*1380*/  IADD3 R0, PT, PT, -R4, RZ, RZ ;  /* 0x000000ff04007210 */ /* 0x000fca0007ffe1ff */
[----:B------:R-:W-:Y:S01]  /*1390*/  IMAD R5, R0, UR18, R5 ;  /* 0x0000001200057c24 */ /* 0x000fe2000f8e0205 */
[----:B------:R-:W-:-:S04]  /*13a0*/  LEA R0, R25, UR16, 0x2 ;  /* 0x0000001019007c11 */ /* 0x000fc8000f8e10ff */
[----:B------:R-:W-:Y:S01]  /*13b0*/  ISETP.GE.U32.AND P0, PT, R5, UR18, PT ;  /* 0x0000001205007c0c */ /* 0x000fe2000bf06070 */
[----:B------:R-:W-:Y:S02]  /*13c0*/  IMAD R0, R0, R33, UR7 ;  /* 0x0000000700007e24 */ /* 0x000fe4000f8e0221 */
[----:B0-----:R-:W-:Y:S02]  /*13d0*/  IMAD R2, R3, 0x2, R26 ;  /* 0x0000000203027824 */ /* 0x001fe400078e021a */
[----:B------:R-:W-:Y:S02]  /*13e0*/  VIADD R3, R0, 0x10 ;  /* 0x0000001000037836 */ /* 0x000fe40000000000 */
[----:B------:R-:W-:-:S06]  /*13f0*/  IMAD.SHL.U32 R2, R2, 0x4, RZ ;  /* 0x0000000402027824 */ /* 0x000fcc00078e00ff */
[----:B------:R-:W-:Y:S02]  /*1400*/  @P0 VIADD R5, R5, -UR18 ;  /* 0x8000001205050c36 */ /* 0x000fe40008000000 */
[----:B------:R-:W-:Y:S02]  /*1410*/  @P0 VIADD R4, R4, 0x1 ;  /* 0x0000000104040836 */ /* 0x000fe40000000000 */
[-C--:B------:R-:W-:Y:S01]  /*1420*/  IMAD R18, R2, R33.reuse, UR7 ;  /* 0x0000000702127e24 */ /* 0x080fe2000f8e0221 */
[----:B------:R-:W-:Y:S01]  /*1430*/  ISETP.GE.U32.AND P1, PT, R5, UR18, PT ;  /* 0x0000001205007c0c */ /* 0x000fe2000bf26070 */
[----:B------:R-:W-:Y:S01]  /*1440*/  IMAD R5, R25, R33, R26 ;  /* 0x0000002119057224 */ /* 0x000fe200078e021a */
[----:B------:R-:W-:Y:S01]  /*1450*/  LEA R2, R19, R6, 0x2 ;  /* 0x0000000613027211 */ /* 0x000fe200078e10ff */
[----:B------:R-:W-:-:S03]  /*1460*/  VIADD R0, R18, 0x10 ;  /* 0x0000001012007836 */ /* 0x000fc60000000000 */
[----:B------:R-:W-:-:S07]  /*1470*/  LEA R5, R5, UR7, 0x2 ;  /* 0x0000000705057c11 */ /* 0x000fce000f8e10ff */
[----:B------:R-:W-:Y:S02]  /*1480*/  @P1 IADD3 R4, PT, PT, R4, 0x1, RZ ;  /* 0x0000000104041810 */ /* 0x000fe40007ffe0ff */
[----:B------:R-:W-:-:S05]  /*1490*/  @!P2 LOP3.LUT R4, RZ, UR18, RZ, 0x33, !PT ;  /* 0x00000012ff04ac12 */ /* 0x000fca000f8e33ff */
[----:B------:R-:W-:Y:S01]  /*14a0*/  IMAD.IADD R17, R17, 0x1, R4 ;  /* 0x0000000111117824 */ /* 0x000fe200078e0204 */
[----:B------:R-:W-:Y:S01]  /*14b0*/  IADD3 R4, PT, PT, R8, UR16, RZ ;  /* 0x0000001008047c10 */ /* 0x000fe2000fffe0ff */
[----:B------:R-:W-:-:S04]  /*14c0*/  IMAD R8, R33, 0x80, R8 ;  /* 0x0000008021087824 */ /* 0x000fc800078e0208 */
[----:B------:R-:W-:Y:S02]  /*14d0*/  IMAD R7, R33, 0x80, R4 ;  /* 0x0000008021077824 */ /* 0x000fe400078e0204 */
[----:B--2---:R-:W-:-:S07]  /*14e0*/  IMAD.MOV R4, RZ, RZ, -R13 ;  /* 0x000000ffff047224 */ /* 0x004fce00078e0a0d */
.L_x_53:
[----:B0-----:R-:W0:Y:S01]  /*14f0*/  LDCU UR10, c[0x0][0x3a4] ;  /* 0x00007480ff0a77ac */ /* 0x001e220008000800 */
[----:B------:R-:W-:Y:S01]  /*1500*/  BSSY.RECONVERGENT B0, `(.L_x_17) ;  /* 0x0000087000007945 */ /* 0x000fe20003800200 */
[----:B-12---:R-:W-:Y:S01]  /*1510*/  MOV R27, R12 ;  /* 0x0000000c001b7202 */ /* 0x006fe20000000f00 */
[----:B------:R-:W-:Y:S02]  /*1520*/  UISETP.LT.AND UP0, UPT, UR17, 0x20, UPT ;  /* 0x000000201100788c */ /* 0x000fe4000bf01270 */
[----:B------:R-:W-:Y:S02]  /*1530*/  USHF.L.U32 UR20, UR5, 0x5, URZ ;  /* 0x0000000505147899 */ /* 0x000fe400080006ff */
[----:B------:R-:W-:Y:S02]  /*1540*/  USEL UR9, UR17, 0x20, UP0 ;  /* 0x0000002011097887 */ /* 0x000fe40008000000 */
[----:B------:R-:W-:Y:S02]  /*1550*/  UIADD3 UR5, UPT, UPT, UR5, 0x1, URZ ;  /* 0x0000000105057890 */ /* 0x000fe4000fffe0ff */
[----:B------:R-:W-:Y:S01]  /*1560*/  UISETP.LT.AND UP0, UPT, UR9, 0x1, UPT ;  /* 0x000000010900788c */ /* 0x000fe2000bf01270 */
[----:B------:R-:W-:Y:S01]  /*1570*/  VIADD R29, R26, UR20 ;  /* 0x000000141a1d7c36 */ /* 0x000fe20008000000 */
[----:B------:R-:W1:Y:S01]  /*1580*/  LDCU UR11, c[0x0][0x3a4] ;  /* 0x00007480ff0b77ac */ /* 0x000e620008000800 */
[----:B0-----:R-:W-:Y:S01]  /*1590*/  IMAD.U32 R28, RZ, RZ, UR10 ;  /* 0x0000000aff1c7e24 */ /* 0x001fe2000f8e00ff */
[----:B------:R-:W-:-:S02]  /*15a0*/  USEL UR9, UR9, 0x1, !UP0 ;  /* 0x0000000109097887 */ /* 0x000fc4000c000000 */
[----:B------:R-:W-:Y:S02]  /*15b0*/  UISETP.NE.AND UP0, UPT, UR5, UR8, UPT ;  /* 0x000000080500728c */ /* 0x000fe4000bf05270 */
[----:B------:R-:W-:Y:S01]  /*15c0*/  ISETP.GE.AND P0, PT, R25, R28, PT ;  /* 0x0000001c1900720c */ /* 0x000fe20003f06270 */
[----:B------:R-:W-:-:S12]  /*15d0*/  ULOP3.LUT UR19, UR9, 0x7, URZ, 0xc0, !UPT ;  /* 0x0000000709137892 */ /* 0x000fd8000f8ec0ff */
[----:B-1-3--:R-:W-:Y:S05]  /*15e0*/  @P0 BRA `(.L_x_18) ;  /* 0x0000000400e00947 */ /* 0x00afea0003800000 */
[----:B------:R-:W-:Y:S01]  /*15f0*/  LOP3.LUT R22, R17, 0x3, RZ, 0xc0, !PT ;  /* 0x0000000311167812 */ /* 0x000fe200078ec0ff */
[----:B------:R-:W-:Y:S01]  /*1600*/  BSSY.RECONVERGENT B1, `(.L_x_19) ;  /* 0x0000033000017945 */ /* 0x000fe20003800200 */
[----:B------:R-:W-:Y:S02]  /*1610*/  IMAD.MOV.U32 R37, RZ, RZ, R25 ;  /* 0x000000ffff257224 */ /* 0x000fe400078e0019 */
[----:B------:R-:W-:-:S13]  /*1620*/  ISETP.NE.AND P0, PT, R22, 0x3, PT ;  /* 0x000000031600780c */ /* 0x000fda0003f05270 */
[----:B------:R-:W-:Y:S05]  /*1630*/  @!P0 BRA `(.L_x_20) ;  /* 0x0000000000bc8947 */ /* 0x000fea0003800000 */
[----:B------:R-:W0:Y:S01]  /*1640*/  LDCU UR10, c[0x0][0x3a0] ;  /* 0x00007400ff0a77ac */ /* 0x000e220008000800 */
[----:B------:R-:W-:Y:S01]  /*1650*/  HFMA2 R30, -RZ, RZ, 0, 0 ;  /* 0x00000000ff1e7431 */ /* 0x000fe200000001ff */
[----:B0-----:R-:W-:-:S13]  /*1660*/  ISETP.GE.AND P1, PT, R29, UR10, PT ;  /* 0x0000000a1d007c0c */ /* 0x001fda000bf26270 */
[----:B------:R-:W0:Y:S01]  /*1670*/  @!P1 LDC.64 R20, c[0x0][0x388] ;  /* 0x0000e200ff149b82 */ /* 0x000e220000000a00 */
[CCC-:B------:R-:W-:Y:S02]  /*1680*/  @!P1 IMAD R23, R29.reuse, R28.reuse, R25.reuse ;  /* 0x0000001c1d179224 */ /* 0x1c0fe400078e0219 */
[----:B------:R-:W-:-:S05]  /*1690*/  @!P1 IMAD R31, R29, R28, R25 ;  /* 0x0000001c1d1f9224 */ /* 0x000fca00078e0219 */
[----:B------:R-:W1:Y:S01]  /*16a0*/  @!P1 LDC.64 R18, c[0x0][0x390] ;  /* 0x0000e400ff129b82 */ /* 0x000e620000000a00 */
[----:B0-----:R-:W-:-:S04]  /*16b0*/  @!P1 IMAD.WIDE R20, R23, 0x4, R20 ;  /* 0x0000000417149825 */ /* 0x001fc800078e0214 */
[----:B------:R-:W-:Y:S01]  /*16c0*/  IMAD.MOV.U32 R23, RZ, RZ, RZ ;  /* 0x000000ffff177224 */ /* 0x000fe200078e00ff */
[----:B------:R-:W2:Y:S01]  /*16d0*/  @!P1 LDG.E.CONSTANT R30, desc[UR12][R20.64] ;  /* 0x0000000c141e9981 */ /* 0x000ea2000c1e9900 */
[----:B-1----:R-:W-:-:S05]  /*16e0*/  @!P1 IMAD.WIDE R18, R31, 0x4, R18 ;  /* 0x000000041f129825 */ /* 0x002fca00078e0212 */
[----:B------:R-:W3:Y:S01]  /*16f0*/  @!P1 LDG.E.CONSTANT R23, desc[UR12][R18.64] ;  /* 0x0000000c12179981 */ /* 0x000ee2000c1e9900 */
[----:B------:R-:W-:Y:S01]  /*1700*/  IMAD R32, R28, 0x80, R11 ;  /* 0x000000801c207824 */ /* 0x000fe200078e020b */
[----:B------:R-:W-:Y:S02]  /*1710*/  ISETP.NE.AND P0, PT, R22, RZ, PT ;  /* 0x000000ff1600720c */ /* 0x000fe40003f05270 */
[----:B------:R-:W-:Y:S01]  /*1720*/  IADD3 R37, PT, PT, R25, UR18, RZ ;  /* 0x0000001219257c10 */ /* 0x000fe2000fffe0ff */
[----:B--2---:R0:W-:Y:S04]  /*1730*/  STS [R11], R30 ;  /* 0x0000001e0b007388 */ /* 0x0041e80000000800 */
[----:B---3--:R0:W-:Y:S06]  /*1740*/  STS [R32], R23 ;  /* 0x0000001720007388 */ /* 0x0081ec0000000800 */
[----:B------:R-:W-:Y:S05]  /*1750*/  @!P0 BRA `(.L_x_20) ;  /* 0x0000000000748947 */ /* 0x000fea0003800000 */
[----:B------:R-:W1:Y:S01]  /*1760*/  @!P1 LDC.64 R20, c[0x0][0x388] ;  /* 0x0000e200ff149b82 */ /* 0x000e620000000a00 */
[CCC-:B0-----:R-:W-:Y:S02]  /*1770*/  @!P1 IMAD R23, R29.reuse, R28.reuse, R37.reuse ;  /* 0x0000001c1d179224 */ /* 0x1c1fe400078e0225 */
[----:B------:R-:W-:Y:S02]  /*1780*/  @!P1 IMAD R31, R29, R28, R37 ;  /* 0x0000001c1d1f9224 */ /* 0x000fe400078e0225 */
[----:B------:R-:W-:-:S03]  /*1790*/  IMAD.MOV.U32 R30, RZ, RZ, RZ ;  /* 0x000000ffff1e7224 */ /* 0x000fc600078e00ff */
[----:B------:R-:W0:Y:S01]  /*17a0*/  @!P1 LDC.64 R18, c[0x0][0x390] ;  /* 0x0000e400ff129b82 */ /* 0x000e220000000a00 */
[----:B-1----:R-:W-:-:S04]  /*17b0*/  @!P1 IMAD.WIDE R20, R23, 0x4, R20 ;  /* 0x0000000417149825 */ /* 0x002fc800078e0214 */
[----:B------:R-:W-:Y:S01]  /*17c0*/  IMAD.MOV.U32 R23, RZ, RZ, RZ ;  /* 0x000000ffff177224 */ /* 0x000fe200078e00ff */
[----:B------:R-:W2:Y:S01]  /*17d0*/  @!P1 LDG.E.CONSTANT R30, desc[UR12][R20.64] ;  /* 0x0000000c141e9981 */ /* 0x000ea2000c1e9900 */
[----:B0-----:R-:W-:-:S05]  /*17e0*/  @!P1 IMAD.WIDE R18, R31, 0x4, R18 ;  /* 0x000000041f129825 */ /* 0x001fca00078e0212 */
[----:B------:R-:W3:Y:S01]  /*17f0*/  @!P1 LDG.E.CONSTANT R23, desc[UR12][R18.64] ;  /* 0x0000000c12179981 */ /* 0x000ee2000c1e9900 */
[----:B------:R-:W-:Y:S01]  /*1800*/  ISETP.NE.AND P0, PT, R22, 0x1, PT ;  /* 0x000000011600780c */ /* 0x000fe20003f05270 */
[----:B------:R-:W-:Y:S01]  /*1810*/  VIADD R22, R11, UR16 ;  /* 0x000000100b167c36 */ /* 0x000fe20008000000 */
[----:B------:R-:W-:Y:S01]  /*1820*/  IADD3 R37, PT, PT, R37, UR18, RZ ;  /* 0x0000001225257c10 */ /* 0x000fe2000fffe0ff */
[----:B--2---:R1:W-:Y:S04]  /*1830*/  STS [R11+UR16], R30 ;  /* 0x0000001e0b007988 */ /* 0x0043e80008000810 */
[----:B---3--:R1:W-:Y:S06]  /*1840*/  STS [R8], R23 ;  /* 0x0000001708007388 */ /* 0x0083ec0000000800 */
[----:B------:R-:W-:Y:S05]  /*1850*/  @!P0 BRA `(.L_x_20) ;  /* 0x0000000000348947 */ /* 0x000fea0003800000 */
[----:B------:R-:W0:Y:S01]  /*1860*/  @!P1 LDC.64 R20, c[0x0][0x388] ;  /* 0x0000e200ff149b82 */ /* 0x000e220000000a00 */
[CCC-:B-1----:R-:W-:Y:S01]  /*1870*/  @!P1 IMAD R23, R29.reuse, R28.reuse, R37.reuse ;  /* 0x0000001c1d179224 */ /* 0x1c2fe200078e0225 */
[----:B------:R-:W-:Y:S01]  /*1880*/  MOV R30, RZ ;  /* 0x000000ff001e7202 */ /* 0x000fe20000000f00 */
[----:B------:R-:W-:-:S05]  /*1890*/  @!P1 IMAD R31, R29, R28, R37 ;  /* 0x0000001c1d1f9224 */ /* 0x000fca00078e0225 */
[----:B------:R-:W1:Y:S01]  /*18a0*/  @!P1 LDC.64 R18, c[0x0][0x390] ;  /* 0x0000e400ff129b82 */ /* 0x000e620000000a00 */
[----:B0-----:R-:W-:-:S04]  /*18b0*/  @!P1 IMAD.WIDE R20, R23, 0x4, R20 ;  /* 0x0000000417149825 */ /* 0x001fc800078e0214 */
[----:B------:R-:W-:Y:S02]  /*18c0*/  IMAD.MOV.U32 R23, RZ, RZ, RZ ;  /* 0x000000ffff177224 */ /* 0x000fe400078e00ff */
[----:B-1----:R-:W-:-:S04]  /*18d0*/  @!P1 IMAD.WIDE R18, R31, 0x4, R18 ;  /* 0x000000041f129825 */ /* 0x002fc800078e0212 */
[----:B------:R-:W2:Y:S04]  /*18e0*/  @!P1 LDG.E.CONSTANT R23, desc[UR12][R20.64] ;  /* 0x0000000c14179981 */ /* 0x000ea8000c1e9900 */
[----:B------:R-:W3:Y:S01]  /*18f0*/  @!P1 LDG.E.CONSTANT R30, desc[UR12][R18.64] ;  /* 0x0000000c121e9981 */ /* 0x000ee2000c1e9900 */
[----:B------:R-:W-:-:S03]  /*1900*/  VIADD R37, R37, UR18 ;  /* 0x0000001225257c36 */ /* 0x000fc60008000000 */
[----:B--2---:R2:W-:Y:S04]  /*1910*/  STS [R22+UR16], R23 ;  /* 0x0000001716007988 */ /* 0x0045e80008000810 */
[----:B---3--:R2:W-:Y:S02]  /*1920*/  STS [R7], R30 ;  /* 0x0000001e07007388 */ /* 0x0085e40000000800 */
.L_x_20:
[----:B------:R-:W-:Y:S05]  /*1930*/  BSYNC.RECONVERGENT B1 ;  /* 0x0000000000017941 */ /* 0x000fea0003800200 */
.L_x_19:
[----:B------:R-:W-:-:S13]  /*1940*/  ISETP.GE.U32.AND P0, PT, R17, 0x3, PT ;  /* 0x000000031100780c */ /* 0x000fda0003f06070 */
[----:B------:R-:W-:Y:S05]  /*1950*/  @!P0 BRA `(.L_x_18) ;  /* 0x0000000400048947 */ /* 0x000fea0003800000 */
[----:B------:R-:W3:Y:S02]  /*1960*/  LDCU UR10, c[0x0][0x3a0] ;  /* 0x00007400ff0a77ac */ /* 0x000ee40008000800 */
[----:B---3--:R-:W-:-:S13]  /*1970*/  ISETP.GE.AND P1, PT, R29, UR10, PT ;  /* 0x0000000a1d007c0c */ /* 0x008fda000bf26270 */
.L_x_21:
[----:B------:R-:W3:Y:S01]  /*1980*/  @!P1 LDC.64 R20, c[0x0][0x388] ;  /* 0x0000e200ff149b82 */ /* 0x000ee20000000a00 */
[----:B------:R-:W-:Y:S02]  /*1990*/  IMAD.U32 R28, RZ, RZ, UR11 ;  /* 0x0000000bff1c7e24 */ /* 0x000fe4000f8e00ff */
[----:B------:R-:W-:Y:S02]  /*19a0*/  HFMA2 R33, -RZ, RZ, 0, 0 ;  /* 0x00000000ff217431 */ /* 0x000fe400000001ff */
[C-C-:B012---:R-:W-:Y:S02]  /*19b0*/  @!P1 IMAD R23, R29.reuse, UR11, R37.reuse ;  /* 0x0000000b1d179c24 */ /* 0x147fe4000f8e0225 */
[----:B------:R-:W-:Y:S01]  /*19c0*/  @!P1 IMAD R35, R29, R28, R37 ;  /* 0x0000001c1d239224 */ /* 0x000fe200078e0225 */
[----:B------:R-:W0:Y:S01]  /*19d0*/  @!P1 LDC.64 R18, c[0x0][0x390] ;  /* 0x0000e400ff129b82 */ /* 0x000e220000000a00 */
[----:B------:R-:W-:Y:S02]  /*19e0*/  IMAD.MOV.U32 R36, RZ, RZ, RZ ;  /* 0x000000ffff247224 */ /* 0x000fe400078e00ff */
[----:B---3--:R-:W-:-:S05]  /*19f0*/  @!P1 IMAD.WIDE R20, R23, 0x4, R20 ;  /* 0x0000000417149825 */ /* 0x008fca00078e0214 */
[----:B------:R-:W1:Y:S01]  /*1a00*/  @!P1 LDC.64 R22, c[0x0][0x388] ;  /* 0x0000e200ff169b82 */ /* 0x000e620000000a00 */
[----:B------:R2:W3:Y:S01]  /*1a10*/  @!P1 LDG.E.CONSTANT R33, desc[UR12][R20.64] ;  /* 0x0000000c14219981 */ /* 0x0004e2000c1e9900 */
[----:B0-----:R-:W-:-:S06]  /*1a20*/  @!P1 IMAD.WIDE R34, R35, 0x4, R18 ;  /* 0x0000000423229825 */ /* 0x001fcc00078e0212 */
[----:B------:R-:W0:Y:S01]  /*1a30*/  @!P1 LDC.64 R18, c[0x0][0x390] ;  /* 0x0000e400ff129b82 */ /* 0x000e220000000a00 */
[----:B------:R4:W5:Y:S01]  /*1a40*/  @!P1 LDG.E.CONSTANT R36, desc[UR12][R34.64] ;  /* 0x0000000c22249981 */ /* 0x000962000c1e9900 */
[----:B------:R-:W-:Y:S02]  /*1a50*/  VIADD R32, R37, UR18 ;  /* 0x0000001225207c36 */ /* 0x000fe40008000000 */
[-C--:B------:R-:W-:Y:S02]  /*1a60*/  IMAD R31, R26, R28.reuse, R37 ;  /* 0x0000001c1a1f7224 */ /* 0x080fe400078e0225 */
[CCC-:B--2---:R-:W-:Y:S02]  /*1a70*/  @!P1 IMAD R21, R29.reuse, R28.reuse, R32.reuse ;  /* 0x0000001c1d159224 */ /* 0x1c4fe400078e0220 */
[----:B------:R-:W-:Y:S01]  /*1a80*/  @!P1 IMAD R37, R29, R28, R32 ;  /* 0x0000001c1d259224 */ /* 0x000fe200078e0220 */
[----:B------:R-:W-:Y:S01]  /*1a90*/  LEA R31, R31, UR15, 0x2 ;  /* 0x0000000f1f1f7c11 */ /* 0x000fe2000f8e10ff */
[----:B------:R-:W-:-:S03]  /*1aa0*/  IMAD.MOV.U32 R30, RZ, RZ, RZ ;  /* 0x000000ffff1e7224 */ /* 0x000fc600078e00ff */
[----:B----4-:R-:W-:Y:S01]  /*1ab0*/  LEA R35, R28, R31, 0x7 ;  /* 0x0000001f1c237211 */ /* 0x010fe200078e38ff */
[----:B-1----:R-:W-:-:S04]  /*1ac0*/  @!P1 IMAD.WIDE R22, R37, 0x4, R22 ;  /* 0x0000000425169825 */ /* 0x002fc800078e0216 */
[----:B0-----:R-:W-:Y:S01]  /*1ad0*/  @!P1 IMAD.WIDE R18, R21, 0x4, R18 ;  /* 0x0000000415129825 */ /* 0x001fe200078e0212 */
[----:B------:R0:W2:Y:S01]  /*1ae0*/  @!P1 LDG.E.CONSTANT R30, desc[UR12][R22.64] ;  /* 0x0000000c161e9981 */ /* 0x0000a2000c1e9900 */
[----:B------:R-:W1:Y:S02]  /*1af0*/  @!P1 LDC.64 R20, c[0x0][0x390] ;  /* 0x0000e400ff149b82 */ /* 0x000e640000000a00 */
[----:B------:R-:W-:-:S04]  /*1b00*/  VIADD R32, R32, UR18 ;  /* 0x0000001220207c36 */ /* 0x000fc80008000000 */
[CCC-:B0-----:R-:W-:Y:S02]  /*1b10*/  @!P1 IMAD R23, R29.reuse, R28.reuse, R32.reuse ;  /* 0x0000001c1d179224 */ /* 0x1c1fe400078e0220 */
[----:B------:R-:W-:Y:S02]  /*1b20*/  @!P1 IMAD R34, R29, R28, R32 ;  /* 0x0000001c1d229224 */ /* 0x000fe400078e0220 */
[----:B-1----:R-:W-:Y:S02]  /*1b30*/  @!P1 IMAD.WIDE R20, R23, 0x4, R20 ;  /* 0x0000000417149825 */ /* 0x002fe400078e0214 */
[----:B------:R-:W0:Y:S02]  /*1b40*/  @!P1 LDC.64 R22, c[0x0][0x390] ;  /* 0x0000e400ff169b82 */ /* 0x000e240000000a00 */
[----:B------:R-:W-:Y:S01]  /*1b50*/  VIADD R32, R32, UR18 ;  /* 0x0000001220207c36 */ /* 0x000fe20008000000 */
[----:B---3--:R-:W-:Y:S04]  /*1b60*/  STS [R31], R33 ;  /* 0x000000211f007388 */ /* 0x008fe80000000800 */
[----:B-----5:R1:W-:Y:S02]  /*1b70*/  STS [R35], R36 ;  /* 0x0000002423007388 */ /* 0x0203e40000000800 */
[----:B-1----:R-:W1:Y:S01]  /*1b80*/  @!P1 LDC.64 R36, c[0x0][0x388] ;  /* 0x0000e200ff249b82 */ /* 0x002e620000000a00 */
[----:B------:R-:W-:-:S06]  /*1b90*/  MOV R33, RZ ;  /* 0x000000ff00217202 */ /* 0x000fcc0000000f00 */
[----:B------:R3:W4:Y:S02]  /*1ba0*/  @!P1 LDG.E.CONSTANT R33, desc[UR12][R18.64] ;  /* 0x0000000c12219981 */ /* 0x000724000c1e9900 */
[----:B---3--:R-:W3:Y:S01]  /*1bb0*/  @!P1 LDC.64 R18, c[0x0][0x388] ;  /* 0x0000e200ff129b82 */ /* 0x008ee20000000a00 */
[----:B-1----:R-:W-:Y:S01]  /*1bc0*/  @!P1 IMAD.WIDE R36, R34, 0x4, R36 ;  /* 0x0000000422249825 */ /* 0x002fe200078e0224 */
[----:B------:R-:W-:-:S06]  /*1bd0*/  CS2R R34, SRZ ;  /* 0x0000000000227805 */ /* 0x000fcc000001ff00 */
[----:B------:R1:W5:Y:S04]  /*1be0*/  @!P1 LDG.E.CONSTANT R34, desc[UR12][R36.64] ;  /* 0x0000000c24229981 */ /* 0x000368000c1e9900 */
[----:B------:R2:W5:Y:S01]  /*1bf0*/  @!P1 LDG.E.CONSTANT R35, desc[UR12][R20.64] ;  /* 0x0000000c14239981 */ /* 0x000562000c1e9900 */
[----:B-1----:R-:W-:-:S04]  /*1c00*/  @!P1 IMAD R37, R29, R28, R32 ;  /* 0x0000001c1d259224 */ /* 0x002fc800078e0220 */
[----:B0-----:R-:W-:-:S04]  /*1c10*/  @!P1 IMAD.WIDE R22, R37, 0x4, R22 ;  /* 0x0000000425169825 */ /* 0x001fc800078e0216 */
[----:B------:R-:W-:Y:S02]  /*1c20*/  HFMA2 R37, -RZ, RZ, 0, 0 ;  /* 0x00000000ff257431 */ /* 0x000fe400000001ff */
[----:B--2---:R-:W-:Y:S02]  /*1c30*/  @!P1 IMAD R21, R29, R28, R32 ;  /* 0x0000001c1d159224 */ /* 0x004fe400078e0220 */
[----:B------:R-:W-:Y:S02]  /*1c40*/  IMAD.MOV.U32 R36, RZ, RZ, RZ ;  /* 0x000000ffff247224 */ /* 0x000fe400078e00ff */
[----:B---3--:R-:W-:Y:S01]  /*1c50*/  @!P1 IMAD.WIDE R18, R21, 0x4, R18 ;  /* 0x0000000415129825 */ /* 0x008fe200078e0212 */
[----:B------:R0:W2:Y:S04]  /*1c60*/  @!P1 LDG.E.CONSTANT R37, desc[UR12][R22.64] ;  /* 0x0000000c16259981 */ /* 0x0000a8000c1e9900 */
[----:B------:R1:W3:Y:S01]  /*1c70*/  @!P1 LDG.E.CONSTANT R36, desc[UR12][R18.64] ;  /* 0x0000000c12249981 */ /* 0x0002e2000c1e9900 */
[----:B------:R-:W-:-:S05]  /*1c80*/  VIADD R21, R31, UR16 ;  /* 0x000000101f157c36 */ /* 0x000fca0008000000 */
[----:B0-----:R-:W-:Y:S01]  /*1c90*/  IADD3 R23, PT, PT, R21, UR16, RZ ;  /* 0x0000001015177c10 */ /* 0x001fe2000fffe0ff */
[----:B------:R-:W-:-:S04]  /*1ca0*/  IMAD R20, R28, 0x80, R21 ;  /* 0x000000801c147824 */ /* 0x000fc800078e0215 */
[----:B-1----:R-:W-:Y:S02]  /*1cb0*/  VIADD R19, R23, UR16 ;  /* 0x0000001017137c36 */ /* 0x002fe40008000000 */
[C---:B------:R-:W-:Y:S01]  /*1cc0*/  IMAD R18, R28.reuse, 0x80, R23 ;  /* 0x000000801c127824 */ /* 0x040fe200078e0217 */
[----:B------:R-:W-:Y:S02]  /*1cd0*/  STS [R31+UR16], R30 ;  /* 0x0000001e1f007988 */ /* 0x000fe40008000810 */
[----:B------:R-:W-:Y:S02]  /*1ce0*/  LEA R19, R28, R19, 0x7 ;  /* 0x000000131c137211 */ /* 0x000fe400078e38ff */
[----:B----4-:R-:W-:Y:S04]  /*1cf0*/  STS [R20], R33 ;  /* 0x0000002114007388 */ /* 0x010fe80000000800 */
[----:B-----5:R-:W-:Y:S04]  /*1d00*/  STS [R21+UR16], R34 ;  /* 0x0000002215007988 */ /* 0x020fe80008000810 */
[----:B------:R-:W-:Y:S04]  /*1d10*/  STS [R18], R35 ;  /* 0x0000002312007388 */ /* 0x000fe80000000800 */
[----:B---3--:R-:W-:Y:S04]  /*1d20*/  STS [R23+UR16], R36 ;  /* 0x0000002417007988 */ /* 0x008fe80008000810 */
[----:B--2---:R0:W-:Y:S02]  /*1d30*/  STS [R19], R37 ;  /* 0x0000002513007388 */ /* 0x0041e40000000800 */
[----:B0-----:R-:W-:-:S05]  /*1d40*/  VIADD R37, R32, UR18 ;  /* 0x0000001220257c36 */ /* 0x001fca0008000000 */
[----:B------:R-:W-:-:S13]  /*1d50*/  ISETP.GE.AND P0, PT, R37, R28, PT ;  /* 0x0000001c2500720c */ /* 0x000fda0003f06270 */
[----:B------:R-:W-:Y:S05]  /*1d60*/  @!P0 BRA `(.L_x_21) ;  /* 0xfffffffc00048947 */ /* 0x000fea000383ffff */
.L_x_18:
[----:B------:R-:W-:Y:S05]  /*1d70*/  BSYNC.RECONVERGENT B0 ;  /* 0x0000000000007941 */ /* 0x000fea0003800200 */
.L_x_17:
[----:B------:R-:W3:Y:S01]  /*1d80*/  LDCU UR11, c[0x0][0x3a0] ;  /* 0x00007400ff0b77ac */ /* 0x000ee20008000800 */
[----:B------:R-:W-:Y:S01]  /*1d90*/  BSSY.RECONVERGENT B1, `(.L_x_22) ;  /* 0x0000067000017945 */ /* 0x000fe20003800200 */
[----:B------:R-:W-:Y:S01]  /*1da0*/  IMAD.MOV.U32 R19, RZ, RZ, -0x800000 ;  /* 0xff800000ff137424 */ /* 0x000fe200078e00ff */
[----:B------:R-:W-:Y:S01]  /*1db0*/  BAR.SYNC.DEFER_BLOCKING 0x0 ;  /* 0x0000000000007b1d */ /* 0x000fe20000010000 */
[----:B---3--:R-:W-:-:S13]  /*1dc0*/  ISETP.GE.AND P0, PT, R29, UR11, PT ;  /* 0x0000000b1d007c0c */ /* 0x008fda000bf06270 */
[----:B------:R-:W-:Y:S05]  /*1dd0*/  @P0 BRA `(.L_x_23) ;  /* 0x0000000400880947 */ /* 0x000fea0003800000 */
[----:B------:R-:W-:Y:S01]  /*1de0*/  ISETP.GE.AND P0, PT, R28, 0x1, PT ;  /* 0x000000011c00780c */ /* 0x000fe20003f06270 */
[----:B------:R-:W-:Y:S01]  /*1df0*/  BSSY.RECONVERGENT B0, `(.L_x_24) ;  /* 0x000005e000007945 */ /* 0x000fe20003800200 */
[----:B------:R-:W-:-:S11]  /*1e00*/  MOV R21, RZ ;  /* 0x000000ff00157202 */ /* 0x000fd60000000f00 */
[----:B------:R-:W-:Y:S05]  /*1e10*/  @!P0 BRA `(.L_x_25) ;  /* 0x00000004006c8947 */ /* 0x000fea0003800000 */
[----:B------:R-:W-:Y:S01]  /*1e20*/  ISETP.GE.U32.AND P0, PT, R16, 0x7, PT ;  /* 0x000000071000780c */ /* 0x000fe20003f06070 */
[----:B------:R-:W-:Y:S01]  /*1e30*/  BSSY.RECONVERGENT B2, `(.L_x_26) ;  /* 0x0000028000027945 */ /* 0x000fe20003800200 */
[----:B------:R-:W-:Y:S02]  /*1e40*/  IMAD.MOV.U32 R21, RZ, RZ, RZ ;  /* 0x000000ffff157224 */ /* 0x000fe400078e00ff */
[----:B------:R-:W-:-:S09]  /*1e50*/  IMAD.MOV.U32 R19, RZ, RZ, RZ ;  /* 0x000000ffff137224 */ /* 0x000fd200078e00ff */
[----:B------:R-:W-:Y:S05]  /*1e60*/  @!P0 BRA `(.L_x_27) ;  /* 0x0000000000908947 */ /* 0x000fea0003800000 */
[----:B------:R-:W-:Y:S01]  /*1e70*/  HFMA2 R21, -RZ, RZ, 0, 0 ;  /* 0x00000000ff157431 */ /* 0x000fe200000001ff */
[----:B------:R-:W-:Y:S01]  /*1e80*/  BSSY.RECONVERGENT B3, `(.L_x_28) ;  /* 0x0000021000037945 */ /* 0x000fe20003800200 */
[----:B------:R-:W-:Y:S01]  /*1e90*/  IMAD.MOV.U32 R18, RZ, RZ, R0 ;  /* 0x000000ffff127224 */ /* 0x000fe200078e0000 */
[----:B------:R-:W-:Y:S01]  /*1ea0*/  MOV R19, R4 ;  /* 0x0000000400137202 */ /* 0x000fe20000000f00 */
[----:B------:R-:W-:-:S07]  /*1eb0*/  IMAD.MOV.U32 R20, RZ, RZ, R3 ;  /* 0x000000ffff147224 */ /* 0x000fce00078e0003 */
.L_x_29:
[----:B--2---:R-:W-:Y:S01]  /*1ec0*/  LDS R22, [R20+-0x10] ;  /* 0xfffff00014167984 */ /* 0x004fe20000000800 */
[----:B------:R-:W-:-:S03]  /*1ed0*/  VIADD R19, R19, 0x8 ;  /* 0x0000000813137836 */ /* 0x000fc60000000000 */
[----:B01----:R-:W0:Y:S02]  /*1ee0*/  LDS R23, [R18+-0x10] ;  /* 0xfffff00012177984 */ /* 0x003e240000000800 */
[----:B------:R-:W-:Y:S02]  /*1ef0*/  ISETP.NE.AND P0, PT, R19, RZ, PT ;  /* 0x000000ff1300720c */ /* 0x000fe40003f05270 */
[----:B------:R-:W-:Y:S04]  /*1f00*/  LDS R31, [R20+-0xc] ;  /* 0xfffff400141f7984 */ /* 0x000fe80000000800 */
[----:B------:R-:W1:Y:S04]  /*1f10*/  LDS R30, [R18+-0xc] ;  /* 0xfffff400121e7984 */ /* 0x000e680000000800 */
[----:B------:R-:W-:Y:S04]  /*1f20*/  LDS R32, [R20+-0x4] ;  /* 0xfffffc0014207984 */ /* 0x000fe80000000800 */
[----:B------:R-:W-:Y:S01]  /*1f30*/  LDS R33, [R18+-0x4] ;  /* 0xfffffc0012217984 */ /* 0x000fe20000000800 */
[----:B0-----:R-:W-:-:S03]  /*1f40*/  FFMA R22, R22, R23, R21 ;  /* 0x0000001716167223 */ /* 0x001fc60000000015 */
[----:B------:R-:W-:Y:S04]  /*1f50*/  LDS R21, [R20+-0x8] ;  /* 0xfffff80014157984 */ /* 0x000fe80000000800 */
[----:B------:R-:W0:Y:S01]  /*1f60*/  LDS R23, [R18+-0x8] ;  /* 0xfffff80012177984 */ /* 0x000e220000000800 */
[----:B-1----:R-:W-:-:S03]  /*1f70*/  FFMA R22, R31, R30, R22 ;  /* 0x0000001e1f167223 */ /* 0x002fc60000000016 */
[----:B------:R-:W-:Y:S04]  /*1f80*/  LDS R30, [R20] ;  /* 0x00000000141e7984 */ /* 0x000fe80000000800 */
[----:B------:R-:W1:Y:S01]  /*1f90*/  LDS R31, [R18] ;  /* 0x00000000121f7984 */ /* 0x000e620000000800 */
[----:B0-----:R-:W-:-:S03]  /*1fa0*/  FFMA R21, R21, R23, R22 ;  /* 0x0000001715157223 */ /* 0x001fc60000000016 */
[----:B------:R-:W-:Y:S01]  /*1fb0*/  LDS R22, [R20+0x4] ;  /* 0x0000040014167984 */ /* 0x000fe20000000800 */
[----:B------:R-:W-:-:S03]  /*1fc0*/  FFMA R21, R32, R33, R21 ;  /* 0x0000002120157223 */ /* 0x000fc60000000015 */
[----:B------:R-:W0:Y:S01]  /*1fd0*/  LDS R23, [R18+0x4] ;  /* 0x0000040012177984 */ /* 0x000e220000000800 */
[----:B-1----:R-:W-:-:S03]  /*1fe0*/  FFMA R21, R30, R31, R21 ;  /* 0x0000001f1e157223 */ /* 0x002fc60000000015 */
[----:B------:R-:W-:Y:S04]  /*1ff0*/  LDS R30, [R20+0x8] ;  /* 0x00000800141e7984 */ /* 0x000fe80000000800 */
[----:B------:R-:W1:Y:S04]  /*2000*/  LDS R31, [R18+0x8] ;  /* 0x00000800121f7984 */ /* 0x000e680000000800 */
[----:B------:R2:W-:Y:S04]  /*2010*/  LDS R32, [R20+0xc] ;  /* 0x00000c0014207984 */ /* 0x0005e80000000800 */
[----:B------:R3:W4:Y:S01]  /*2020*/  LDS R33, [R18+0xc] ;  /* 0x00000c0012217984 */ /* 0x0007220000000800 */
[----:B--2---:R-:W-:Y:S01]  /*2030*/  VIADD R20, R20, 0x20 ;  /* 0x0000002014147836 */ /* 0x004fe20000000000 */
[----:B---3--:R-:W-:Y:S01]  /*2040*/  IADD3 R18, PT, PT, R18, 0x20, RZ ;  /* 0x0000002012127810 */ /* 0x008fe20007ffe0ff */
[----:B0-----:R-:W-:-:S04]  /*2050*/  FFMA R21, R22, R23, R21 ;  /* 0x0000001716157223 */ /* 0x001fc80000000015 */
[----:B-1----:R-:W-:-:S04]  /*2060*/  FFMA R21, R30, R31, R21 ;  /* 0x0000001f1e157223 */ /* 0x002fc80000000015 */
[----:B----4-:R-:W-:Y:S01]  /*2070*/  FFMA R21, R32, R33, R21 ;  /* 0x0000002120157223 */ /* 0x010fe20000000015 */
[----:B------:R-:W-:Y:S06]  /*2080*/  @P0 BRA `(.L_x_29) ;  /* 0xfffffffc008c0947 */ /* 0x000fec000383ffff */
[----:B------:R-:W-:Y:S05]  /*2090*/  BSYNC.RECONVERGENT B3 ;  /* 0x0000000000037941 */ /* 0x000fea0003800200 */
.L_x_28:
[----:B------:R-:W-:-:S07]  /*20a0*/  IMAD.MOV.U32 R19, RZ, RZ, R13 ;  /* 0x000000ffff137224 */ /* 0x000fce00078e000d */
.L_x_27:
[----:B------:R-:W-:Y:S05]  /*20b0*/  BSYNC.RECONVERGENT B2 ;  /* 0x0000000000027941 */ /* 0x000fea0003800200 */
.L_x_26:
[----:B------:R-:W-:-:S13]  /*20c0*/  ISETP.NE.AND P0, PT, R15, RZ, PT ;  /* 0x000000ff0f00720c */ /* 0x000fda0003f05270 */
[----:B------:R-:W-:Y:S05]  /*20d0*/  @!P0 BRA `(.L_x_25) ;  /* 0x0000000000bc8947 */ /* 0x000fea0003800000 */
[----:B------:R-:W-:Y:S01]  /*20e0*/  VIADD R18, R15, 0xffffffff ;  /* 0xffffffff0f127836 */ /* 0x000fe20000000000 */
[----:B------:R-:W-:Y:S01]  /*20f0*/  BSSY.RECONVERGENT B2, `(.L_x_30) ;  /* 0x0000015000027945 */ /* 0x000fe20003800200 */
[----:B------:R-:W-:-:S03]  /*2100*/  ISETP.NE.AND P1, PT, R14, RZ, PT ;  /* 0x000000ff0e00720c */ /* 0x000fc60003f25270 */
[----:B------:R-:W-:-:S13]  /*2110*/  ISETP.GE.U32.AND P0, PT, R18, 0x3, PT ;  /* 0x000000031200780c */ /* 0x000fda0003f06070 */
[----:B------:R-:W-:Y:S05]  /*2120*/  @!P0 BRA `(.L_x_31) ;  /* 0x0000000000448947 */ /* 0x000fea0003800000 */
[-CC-:B------:R-:W-:Y:S02]  /*2130*/  IMAD R18, R25, R28.reuse, R19.reuse ;  /* 0x0000001c19127224 */ /* 0x180fe400078e0213 */
[----:B------:R-:W-:Y:S01]  /*2140*/  IMAD R20, R26, R28, R19 ;  /* 0x0000001c1a147224 */ /* 0x000fe200078e0213 */
[----:B------:R-:W-:Y:S02]  /*2150*/  IADD3 R19, PT, PT, R19, 0x4, RZ ;  /* 0x0000000413137810 */ /* 0x000fe40007ffe0ff */
[----:B------:R-:W-:Y:S02]  /*2160*/  LEA R18, R18, UR14, 0x2 ;  /* 0x0000000e12127c11 */ /* 0x000fe4000f8e10ff */
[----:B--2---:R-:W-:-:S03]  /*2170*/  LEA R22, R20, UR15, 0x2 ;  /* 0x0000000f14167c11 */ /* 0x004fc6000f8e10ff */
[----:B------:R-:W-:Y:S04]  /*2180*/  LDS R20, [R18] ;  /* 0x0000000012147984 */ /* 0x000fe80000000800 */
[----:B01----:R-:W0:Y:S04]  /*2190*/  LDS R23, [R22] ;  /* 0x0000000016177984 */ /* 0x003e280000000800 */
[----:B------:R-:W-:Y:S04]  /*21a0*/  LDS R31, [R18+0x4] ;  /* 0x00000400121f7984 */ /* 0x000fe80000000800 */
[----:B------:R-:W1:Y:S04]  /*21b0*/  LDS R30, [R22+0x4] ;  /* 0x00000400161e7984 */ /* 0x000e680000000800 */
[----:B------:R-:W-:Y:S04]  /*21c0*/  LDS R33, [R18+0x8] ;  /* 0x0000080012217984 */ /* 0x000fe80000000800 */
[----:B------:R-:W2:Y:S04]  /*21d0*/  LDS R32, [R22+0x8] ;  /* 0x0000080016207984 */ /* 0x000ea80000000800 */
[----:B------:R-:W-:Y:S04]  /*21e0*/  LDS R35, [R18+0xc] ;  /* 0x00000c0012237984 */ /* 0x000fe80000000800 */
[----:B------:R-:W3:Y:S01]  /*21f0*/  LDS R34, [R22+0xc] ;  /* 0x00000c0016227984 */ /* 0x000ee20000000800 */
[----:B0-----:R-:W-:-:S04]  /*2200*/  FFMA R20, R20, R23, R21 ;  /* 0x0000001714147223 */ /* 0x001fc80000000015 */
[----:B-1----:R-:W-:-:S04]  /*2210*/  FFMA R20, R31, R30, R20 ;  /* 0x0000001e1f147223 */ /* 0x002fc80000000014 */
[----:B--2---:R-:W-:-:S04]  /*2220*/  FFMA R20, R33, R32, R20 ;  /* 0x0000002021147223 */ /* 0x004fc80000000014 */
[----:B---3--:R-:W-:-:S07]  /*2230*/  FFMA R21, R35, R34, R20 ;  /* 0x0000002223157223 */ /* 0x008fce0000000014 */
.L_x_31:
[----:B------:R-:W-:Y:S05]  /*2240*/  BSYNC.RECONVERGENT B2 ;  /* 0x0000000000027941 */ /* 0x000fea0003800200 */
.L_x_30:
[----:B------:R-:W-:Y:S05]  /*2250*/  @!P1 BRA `(.L_x_25) ;  /* 0x00000000005c9947 */ /* 0x000fea0003800000 */
[----:B------:R-:W-:Y:S01]  /*2260*/  ISETP.NE.AND P0, PT, R14, 0x1, PT ;  /* 0x000000010e00780c */ /* 0x000fe20003f05270 */
[----:B------:R-:W-:Y:S01]  /*2270*/  BSSY.RECONVERGENT B2, `(.L_x_32) ;  /* 0x000000e000027945 */ /* 0x000fe20003800200 */
[----:B------:R-:W-:-:S11]  /*2280*/  LOP3.LUT P1, RZ, R28, 0x1, RZ, 0xc0, !PT ;  /* 0x000000011cff7812 */ /* 0x000fd6000782c0ff */
[----:B------:R-:W-:Y:S05]  /*2290*/  @!P0 BRA `(.L_x_33) ;  /* 0x00000000002c8947 */ /* 0x000fea0003800000 */
[-CC-:B------:R-:W-:Y:S02]  /*22a0*/  IMAD R20, R25, R28.reuse, R19.reuse ;  /* 0x0000001c19147224 */ /* 0x180fe400078e0213 */
[----:B------:R-:W-:Y:S02]  /*22b0*/  IMAD R18, R26, R28, R19 ;  /* 0x0000001c1a127224 */ /* 0x000fe400078e0213 */
[----:B------:R-:W-:Y:S01]  /*22c0*/  VIADD R19, R19, 0x2 ;  /* 0x0000000213137836 */ /* 0x000fe20000000000 */
[----:B--2---:R-:W-:Y:S02]  /*22d0*/  LEA R22, R20, UR14, 0x2 ;  /* 0x0000000e14167c11 */ /* 0x004fe4000f8e10ff */
[----:B------:R-:W-:-:S03]  /*22e0*/  LEA R18, R18, UR15, 0x2 ;  /* 0x0000000f12127c11 */ /* 0x000fc6000f8e10ff */
[----:B01----:R-:W-:Y:S04]  /*22f0*/  LDS R30, [R22] ;  /* 0x00000000161e7984 */ /* 0x003fe80000000800 */
[----:B------:R-:W0:Y:S04]  /*2300*/  LDS R20, [R18] ;  /* 0x0000000012147984 */ /* 0x000e280000000800 */
[----:B------:R-:W-:Y:S04]  /*2310*/  LDS R31, [R22+0x4] ;  /* 0x00000400161f7984 */ /* 0x000fe80000000800 */
[----:B------:R-:W1:Y:S01]  /*2320*/  LDS R23, [R18+0x4] ;  /* 0x0000040012177984 */ /* 0x000e620000000800 */
[----:B0-----:R-:W-:-:S04]  /*2330*/  FFMA R20, R30, R20, R21 ;  /* 0x000000141e147223 */ /* 0x001fc80000000015 */
[----:B-1----:R-:W-:-:S07]  /*2340*/  FFMA R21, R31, R23, R20 ;  /* 0x000000171f157223 */ /* 0x002fce0000000014 */
.L_x_33:
[----:B------:R-:W-:Y:S05]  /*2350*/  BSYNC.RECONVERGENT B2 ;  /* 0x0000000000027941 */ /* 0x000fea0003800200 */
.L_x_32:
[-CC-:B------:R-:W-:Y:S02]  /*2360*/  @P1 IMAD R18, R25, R28.reuse, R19.reuse ;  /* 0x0000001c19121224 */ /* 0x180fe400078e0213 */
[----:B------:R-:W-:-:S03]  /*2370*/  @P1 IMAD R19, R26, R28, R19 ;  /* 0x0000001c1a131224 */ /* 0x000fc600078e0213 */
[----:B------:R-:W-:Y:S02]  /*2380*/  @P1 LEA R18, R18, UR14, 0x2 ;  /* 0x0000000e12121c11 */ /* 0x000fe4000f8e10ff */
[----:B------:R-:W-:-:S04]  /*2390*/  @P1 LEA R19, R19, UR15, 0x2 ;  /* 0x0000000f13131c11 */ /* 0x000fc8000f8e10ff */
[----:B------:R-:W-:Y:S04]  /*23a0*/  @P1 LDS R18, [R18] ;  /* 0x0000000012121984 */ /* 0x000fe80000000800 */
[----:B------:R-:W3:Y:S02]  /*23b0*/  @P1 LDS R19, [R19] ;  /* 0x0000000013131984 */ /* 0x000ee40000000800 */
[----:B---3--:R-:W-:-:S07]  /*23c0*/  @P1 FFMA R21, R18, R19, R21 ;  /* 0x0000001312151223 */ /* 0x008fce0000000015 */
.L_x_25:
[----:B------:R-:W-:Y:S05]  /*23d0*/  BSYNC.RECONVERGENT B0 ;  /* 0x0000000000007941 */ /* 0x000fea0003800200 */
.L_x_24:
[----:B------:R-:W3:Y:S02]  /*23e0*/  LDCU UR10, c[0x0][0x3a8] ;  /* 0x00007500ff0a77ac */ /* 0x000ee40008000800 */
[----:B---3--:R-:W-:-:S07]  /*23f0*/  FMUL R19, R21, UR10 ;  /* 0x0000000a15137c20 */ /* 0x008fce0008400000 */
.L_x_23:
[----:B------:R-:W-:Y:S05]  /*2400*/  BSYNC.RECONVERGENT B1 ;  /* 0x0000000000017941 */ /* 0x000fea0003800200 */
.L_x_22:
[----:B------:R-:W3:Y:S01]  /*2410*/  SHFL.DOWN PT, R18, R19, 0x10, 0x1f ;  /* 0x0a001f0013127f89 */ /* 0x000ee200000e0000 */
[----:B------:R-:W-:Y:S01]  /*2420*/  FSETP.LT.AND P0, PT, RZ, UR4, PT ;  /* 0x00000004ff007c0b */ /* 0x000fe2000bf01000 */
[----:B012---:R-:W-:Y:S01]  /*2430*/  HFMA2 R23, -RZ, RZ, 0, 0 ;  /* 0x00000000ff177431 */ /* 0x007fe200000001ff */
[----:B------:R-:W-:Y:S02]  /*2440*/  ISETP.GE.AND P1, PT, R29, UR11, PT ;  /* 0x0000000b1d007c0c */ /* 0x000fe4000bf26270 */
[----:B---3--:R-:W-:-:S05]  /*2450*/  FMNMX R18, R18, R19, !PT ;  /* 0x0000001312127209 */ /* 0x008fca0007800000 */
[----:B------:R-:W0:Y:S02]  /*2460*/  SHFL.DOWN PT, R21, R18, 0x8, 0x1f ;  /* 0x09001f0012157f89 */ /* 0x000e2400000e0000 */
[----:B0-----:R-:W-:-:S05]  /*2470*/  FMNMX R20, R18, R21, !PT ;  /* 0x0000001512147209 */ /* 0x001fca0007800000 */
[----:B------:R-:W0:Y:S02]  /*2480*/  SHFL.DOWN PT, R21, R20, 0x4, 0x1f ;  /* 0x08801f0014157f89 */ /* 0x000e2400000e0000 */
[----:B0-----:R-:W-:-:S05]  /*2490*/  FMNMX R22, R20, R21, !PT ;  /* 0x0000001514167209 */ /* 0x001fca0007800000 */
[----:B------:R-:W0:Y:S02]  /*24a0*/  SHFL.DOWN PT, R21, R22, 0x2, 0x1f ;  /* 0x08401f0016157f89 */ /* 0x000e2400000e0000 */
[----:B0-----:R-:W-:-:S05]  /*24b0*/  FMNMX R31, R22, R21, !PT ;  /* 0x00000015161f7209 */ /* 0x001fca0007800000 */
[----:B------:R-:W0:Y:S02]  /*24c0*/  SHFL.DOWN PT, R21, R31, 0x1, 0x1f ;  /* 0x08201f001f157f89 */ /* 0x000e2400000e0000 */
[----:B0-----:R-:W-:Y:S01]  /*24d0*/  FMNMX3 R12, R31, R21, R12, !PT ;  /* 0x000000151f0c7276 */ /* 0x001fe2000780000c */
[----:B------:R-:W-:-:S05]  /*24e0*/  IMAD.MOV.U32 R21, RZ, RZ, RZ ;  /* 0x000000ffff157224 */ /* 0x000fca00078e00ff */
[----:B------:R-:W0:Y:S01]  /*24f0*/  SHFL.IDX PT, R12, R12, RZ, 0x1f ;  /* 0x00001fff0c0c7589 */ /* 0x000e2200000e0000 */
[----:B------:R-:W-:Y:S05]  /*2500*/  @!P0 BRA `(.L_x_34) ;  /* 0x0000000000308947 */ /* 0x000fea0003800000 */
[----:B------:R-:W-:Y:S02]  /*2510*/  IMAD.MOV.U32 R21, RZ, RZ, 0x3bbb989d ;  /* 0x3bbb989dff157424 */ /* 0x000fe400078e00ff */
[----:B0-----:R-:W-:Y:S01]  /*2520*/  FADD R18, -R12, R27 ;  /* 0x0000001b0c127221 */ /* 0x001fe20000000100 */
[----:B------:R-:W-:-:S03]  /*2530*/  IMAD.MOV.U32 R27, RZ, RZ, 0x437c0000 ;  /* 0x437c0000ff1b7424 */ /* 0x000fc600078e00ff */
[----:B------:R-:W-:-:S04]  /*2540*/  FFMA.SAT R20, R18, R21, 0.5 ;  /* 0x3f00000012147423 */ /* 0x000fc80000002015 */
[----:B------:R-:W-:-:S04]  /*2550*/  FFMA.RM R20, R20, R27, 12582913 ;  /* 0x4b40000114147423 */ /* 0x000fc8000000401b */
[C---:B------:R-:W-:Y:S01]  /*2560*/  FADD R21, R20.reuse, -12583039 ;  /* 0xcb40007f14157421 */ /* 0x040fe20000000000 */
[----:B------:R-:W-:-:S03]  /*2570*/  SHF.L.U32 R20, R20, 0x17, RZ ;  /* 0x0000001714147819 */ /* 0x000fc600000006ff */
[----:B------:R-:W-:-:S04]  /*2580*/  FFMA R21, R18, 1.4426950216293334961, -R21 ;  /* 0x3fb8aa3b12157823 */ /* 0x000fc80000000815 */
[----:B------:R-:W-:-:S04]  /*2590*/  FFMA R18, R18, 1.925963033500011079e-08, R21 ;  /* 0x32a5706012127823 */ /* 0x000fc80000000015 */
[----:B------:R-:W0:Y:S02]  /*25a0*/  MUFU.EX2 R21, R18 ;  /* 0x0000001200157308 */ /* 0x000e240000000800 */
[----:B0-----:R-:W-:-:S04]  /*25b0*/  FMUL R21, R20, R21 ;  /* 0x0000001514157220 */ /* 0x001fc80000400000 */
[----:B------:R-:W-:-:S07]  /*25c0*/  FMUL R21, R21, UR4 ;  /* 0x0000000415157c20 */ /* 0x000fce0008400000 */
.L_x_34:
[----:B------:R-:W-:Y:S04]  /*25d0*/  BSSY.RECONVERGENT B0, `(.L_x_35) ;  /* 0x000000d000007945 */ /* 0x000fe80003800200 */
[----:B------:R-:W-:Y:S05]  /*25e0*/  @P1 BRA `(.L_x_36) ;  /* 0x00000000002c1947 */ /* 0x000fea0003800000 */
        /* <DEDUP_REMOVED lines=10> */
[----:B0-----:R-:W-:-:S07]  /*2690*/  FMUL R23, R18, R23 ;  /* 0x0000001712177220 */ /* 0x001fce0000400000 */
.L_x_36:
[----:B------:R-:W-:Y:S05]  /*26a0*/  BSYNC.RECONVERGENT B0 ;  /* 0x0000000000007941 */ /* 0x000fea0003800200 */
.L_x_35:
[----:B------:R-:W1:Y:S01]  /*26b0*/  SHFL.DOWN PT, R18, R23, 0x10, 0x1f ;  /* 0x0a001f0017127f89 */ /* 0x000e6200000e0000 */
[----:B------:R-:W-:Y:S01]  /*26c0*/  BSSY.RECONVERGENT B0, `(.L_x_37) ;  /* 0x000001d000007945 */ /* 0x000fe20003800200 */
[----:B------:R-:W-:Y:S02]  /*26d0*/  ISETP.GE.AND P2, PT, R29, UR11, PT ;  /* 0x0000000b1d007c0c */ /* 0x000fe4000bf46270 */
[----:B------:R-:W-:Y:S01]  /*26e0*/  ISETP.GE.AND P3, PT, R26, R28, PT ;  /* 0x0000001c1a00720c */ /* 0x000fe20003f66270 */
[----:B-1----:R-:W-:-:S05]  /*26f0*/  FADD R18, R18, R23 ;  /* 0x0000001712127221 */ /* 0x002fca0000000000 */
[----:B------:R-:W1:Y:S02]  /*2700*/  SHFL.DOWN PT, R19, R18, 0x8, 0x1f ;  /* 0x09001f0012137f89 */ /* 0x000e6400000e0000 */
[----:B-1----:R-:W-:-:S05]  /*2710*/  FADD R19, R18, R19 ;  /* 0x0000001312137221 */ /* 0x002fca0000000000 */
[----:B------:R-:W1:Y:S02]  /*2720*/  SHFL.DOWN PT, R20, R19, 0x4, 0x1f ;  /* 0x08801f0013147f89 */ /* 0x000e6400000e0000 */
[----:B-1----:R-:W-:-:S05]  /*2730*/  FADD R20, R19, R20 ;  /* 0x0000001413147221 */ /* 0x002fca0000000000 */
[----:B------:R-:W1:Y:S02]  /*2740*/  SHFL.DOWN PT, R27, R20, 0x2, 0x1f ;  /* 0x08401f00141b7f89 */ /* 0x000e6400000e0000 */
[----:B-1----:R-:W-:-:S05]  /*2750*/  FADD R27, R20, R27 ;  /* 0x0000001b141b7221 */ /* 0x002fca0000000000 */
[----:B------:R-:W1:Y:S02]  /*2760*/  SHFL.DOWN PT, R22, R27, 0x1, 0x1f ;  /* 0x08201f001b167f89 */ /* 0x000e6400000e0000 */
[----:B-1----:R-:W-:-:S04]  /*2770*/  FADD R22, R27, R22 ;  /* 0x000000161b167221 */ /* 0x002fc80000000000 */
[----:B------:R-:W-:-:S06]  /*2780*/  FADD R22, R22, R21 ;  /* 0x0000001516167221 */ /* 0x000fcc0000000000 */
[----:B------:R-:W1:Y:S02]  /*2790*/  SHFL.IDX PT, R22, R22, RZ, 0x1f ;  /* 0x00001fff16167589 */ /* 0x000e6400000e0000 */
[----:B-1----:R-:W-:-:S13]  /*27a0*/  R2UR UR4, R22 ;  /* 0x00000000160472ca */ /* 0x002fda00000e0000 */
[----:B------:R-:W1:Y:S01]  /*27b0*/  MUFU.RCP R18, UR4 ;  /* 0x0000000400127d08 */ /* 0x000e620008001000 */
[----:B------:R-:W-:-:S07]  /*27c0*/  IMAD.U32 R31, RZ, RZ, UR4 ;  /* 0x00000004ff1f7e24 */ /* 0x000fce000f8e00ff */
[----:B------:R-:W2:Y:S01]  /*27d0*/  FCHK P0, R23, UR4 ;  /* 0x0000000417007d02 */ /* 0x000ea20008000000 */
[----:B-1----:R-:W-:-:S04]  /*27e0*/  FFMA R19, R18, -R31, 1 ;  /* 0x3f80000012137423 */ /* 0x002fc8000000081f */
[----:B------:R-:W-:-:S04]  /*27f0*/  FFMA R18, R18, R19, R18 ;  /* 0x0000001312127223 */ /* 0x000fc80000000012 */
[----:B------:R-:W-:-:S04]  /*2800*/  FFMA R19, R18, R23, RZ ;  /* 0x0000001712137223 */ /* 0x000fc800000000ff */
[----:B------:R-:W-:-:S04]  /*2810*/  FFMA R20, R19, -UR4, R23 ;  /* 0x8000000413147c23 */ /* 0x000fc80008000017 */
[----:B------:R-:W-:Y:S01]  /*2820*/  FFMA R18, R18, R20, R19 ;  /* 0x0000001412127223 */ /* 0x000fe20000000013 */
[----:B--2---:R-:W-:Y:S06]  /*2830*/  @!P0 BRA `(.L_x_38) ;  /* 0x0000000000148947 */ /* 0x004fec0003800000 */
[----:B------:R-:W-:Y:S01]  /*2840*/  IMAD.MOV.U32 R18, RZ, RZ, R23 ;  /* 0x000000ffff127224 */ /* 0x000fe200078e0017 */
[----:B------:R-:W-:Y:S02]  /*2850*/  MOV R19, UR4 ;  /* 0x0000000400137c02 */ /* 0x000fe40008000f00 */
[----:B------:R-:W-:-:S07]  /*2860*/  MOV R20, 0x2880 ;  /* 0x0000288000147802 */ /* 0x000fce0000000f00 */
[----:B0-----:R-:W-:Y:S05]  /*2870*/  CALL.REL.NOINC `($__internal_0_$__cuda_sm3x_div_rn_noftz_f32_slowpath) ;  /* 0x0000001400907944 */ /* 0x001fea0003c00000 */
[----:B------:R-:W-:-:S07]  /*2880*/  IMAD.MOV.U32 R18, RZ, RZ, R23 ;  /* 0x000000ffff127224 */ /* 0x000fce00078e0017 */
.L_x_38:
[----:B------:R-:W-:Y:S05]  /*2890*/  BSYNC.RECONVERGENT B0 ;  /* 0x0000000000007941 */ /* 0x000fea0003800200 */
.L_x_37:
[----:B------:R-:W1:Y:S01]  /*28a0*/  MUFU.RCP R20, UR4 ;  /* 0x0000000400147d08 */ /* 0x000e620008001000 */
[----:B------:R-:W-:Y:S01]  /*28b0*/  IMAD.U32 R23, RZ, RZ, UR4 ;  /* 0x00000004ff177e24 */ /* 0x000fe2000f8e00ff */
[----:B------:R-:W-:-:S05]  /*28c0*/  FSEL R19, R18, RZ, !P2 ;  /* 0x000000ff12137208 */ /* 0x000fca0005000000 */
[----:B------:R2:W-:Y:S01]  /*28d0*/  STS [R2], R19 ;  /* 0x0000001302007388 */ /* 0x0005e20000000800 */
[----:B------:R-:W-:Y:S06]  /*28e0*/  BAR.SYNC.DEFER_BLOCKING 0x0 ;  /* 0x0000000000007b1d */ /* 0x000fec0000010000 */
[----:B------:R-:W3:Y:S01]  /*28f0*/  FCHK P0, R21, UR4 ;  /* 0x0000000415007d02 */ /* 0x000ee20008000000 */
[----:B-1----:R-:W-:-:S04]  /*2900*/  FFMA R23, R20, -R23, 1 ;  /* 0x3f80000014177423 */ /* 0x002fc80000000817 */
[----:B------:R-:W-:-:S04]  /*2910*/  FFMA R18, R20, R23, R20 ;  /* 0x0000001714127223 */ /* 0x000fc80000000014 */
[----:B------:R-:W-:-:S04]  /*2920*/  FFMA R20, R18, R21, RZ ;  /* 0x0000001512147223 */ /* 0x000fc800000000ff */
[----:B------:R-:W-:-:S04]  /*2930*/  FFMA R23, R20, -UR4, R21 ;  /* 0x8000000414177c23 */ /* 0x000fc80008000015 */
[----:B------:R-:W-:Y:S01]  /*2940*/  FFMA R23, R18, R23, R20 ;  /* 0x0000001712177223 */ /* 0x000fe20000000014 */
[----:B--23--:R-:W-:Y:S06]  /*2950*/  @!P0 BRA `(.L_x_39) ;  /* 0x0000000000108947 */ /* 0x00cfec0003800000 */
[----:B------:R-:W-:Y:S01]  /*2960*/  MOV R18, R21 ;  /* 0x0000001500127202 */ /* 0x000fe20000000f00 */
[----:B------:R-:W-:Y:S01]  /*2970*/  IMAD.U32 R19, RZ, RZ, UR4 ;  /* 0x00000004ff137e24 */ /* 0x000fe2000f8e00ff */
[----:B------:R-:W-:-:S07]  /*2980*/  MOV R20, 0x29a0 ;  /* 0x000029a000147802 */ /* 0x000fce0000000f00 */
[----:B0-----:R-:W-:Y:S05]  /*2990*/  CALL.REL.NOINC `($__internal_0_$__cuda_sm3x_div_rn_noftz_f32_slowpath) ;  /* 0x0000001400487944 */ /* 0x001fea0003c00000 */
.L_x_39:
[----:B------:R-:W-:Y:S04]  /*29a0*/  BSSY.RECONVERGENT B0, `(.L_x_40) ;  /* 0x00000a4000007945 */ /* 0x000fe80003800200 */
[----:B------:R-:W-:Y:S05]  /*29b0*/  @P3 BRA `(.L_x_41) ;  /* 0x0000000800883947 */ /* 0x000fea0003800000 */
[----:B------:R-:W1:Y:S02]  /*29c0*/  LDCU UR10, c[0x0][0x3a0] ;  /* 0x00007400ff0a77ac */ /* 0x000e640008000800 */
[----:B-1----:R-:W-:-:S09]  /*29d0*/  UISETP.GE.AND UP1, UPT, UR20, UR10, UPT ;  /* 0x0000000a1400728c */ /* 0x002fd2000bf26270 */
[----:B------:R-:W-:Y:S05]  /*29e0*/  BRA.U UP1, `(.L_x_42) ;  /* 0x0000000501cc7547 */ /* 0x000fea000b800000 */
[----:B------:R-:W-:Y:S01]  /*29f0*/  UIADD3 UR10, UPT, UPT, UR19, -0x1, URZ ;  /* 0xffffffff130a7890 */ /* 0x000fe2000fffe0ff */
[----:B------:R-:W-:Y:S01]  /*2a00*/  IMAD.U32 R28, RZ, RZ, UR9 ;  /* 0x00000009ff1c7e24 */ /* 0x000fe2000f8e00ff */
[----:B------:R-:W-:Y:S01]  /*2a10*/  MOV R27, UR9 ;  /* 0x00000009001b7c02 */ /* 0x000fe20008000f00 */
[----:B------:R-:W-:Y:S01]  /*2a20*/  BSSY.RECONVERGENT B1, `(.L_x_43) ;  /* 0x000006e000017945 */ /* 0x000fe20003800200 */
[----:B------:R-:W-:Y:S02]  /*2a30*/  IMAD.MOV.U32 R22, RZ, RZ, R26 ;  /* 0x000000ffff167224 */ /* 0x000fe400078e001a */
[----:B------:R-:W-:Y:S01]  /*2a40*/  IMAD.U32 R18, RZ, RZ, UR10 ;  /* 0x0000000aff127e24 */ /* 0x000fe2000f8e00ff */
[----:B------:R-:W-:Y:S02]  /*2a50*/  LOP3.LUT R27, R27, 0x38, RZ, 0xc0, !PT ;  /* 0x000000381b1b7812 */ /* 0x000fe400078ec0ff */
[----:B------:R-:W-:Y:S02]  /*2a60*/  LOP3.LUT R28, R28, 0x3, RZ, 0xc0, !PT ;  /* 0x000000031c1c7812 */ /* 0x000fe400078ec0ff */
[----:B------:R-:W-:-:S13]  /*2a70*/  ISETP.GE.U32.AND P1, PT, R18, 0x3, PT ;  /* 0x000000031200780c */ /* 0x000fda0003f26070 */
.L_x_49:
[----:B------:R-:W-:Y:S01]  /*2a80*/  UISETP.GE.AND UP1, UPT, UR17, 0x8, UPT ;  /* 0x000000081100788c */ /* 0x000fe2000bf26270 */
[----:B-1----:R-:W-:-:S08]  /*2a90*/  CS2R R18, SRZ ;  /* 0x0000000000127805 */ /* 0x002fd0000001ff00 */
[----:B------:R-:W-:Y:S05]  /*2aa0*/  BRA.U !UP1, `(.L_x_44) ;  /* 0x0000000109987547 */ /* 0x000fea000b800000 */
[----:B------:R-:W-:Y:S02]  /*2ab0*/  HFMA2 R19, -RZ, RZ, 0, 0 ;  /* 0x00000000ff137431 */ /* 0x000fe400000001ff */
[----:B------:R-:W-:-:S07]  /*2ac0*/  IMAD.MOV.U32 R30, RZ, RZ, RZ ;  /* 0x000000ffff1e7224 */ /* 0x000fce00078e00ff */
.L_x_45:
[----:B------:R-:W1:Y:S01]  /*2ad0*/  LDC R29, c[0x0][0x3a4] ;  /* 0x0000e900ff1d7b82 */ /* 0x000e620000000800 */
[----:B------:R-:W-:-:S05]  /*2ae0*/  IMAD R31, R25, 0x20, R30 ;  /* 0x00000020191f7824 */ /* 0x000fca00078e021e */
[----:B------:R-:W-:-:S05]  /*2af0*/  LEA R31, R31, R6, 0x2 ;  /* 0x000000061f1f7211 */ /* 0x000fca00078e10ff */
[----:B------:R-:W-:Y:S01]  /*2b00*/  LDS.64 R20, [R31] ;  /* 0x000000001f147984 */ /* 0x000fe20000000a00 */
[C---:B-1----:R-:W-:Y:S01]  /*2b10*/  IMAD R18, R30.reuse, R29, R22 ;  /* 0x0000001d1e127224 */ /* 0x042fe200078e0216 */
[----:B------:R-:W-:-:S03]  /*2b20*/  IADD3 R30, PT, PT, R30, 0x8, RZ ;  /* 0x000000081e1e7810 */ /* 0x000fc60007ffe0ff */
[----:B------:R-:W-:Y:S01]  /*2b30*/  IMAD R32, R18, 0x4, R9 ;  /* 0x0000000412207824 */ /* 0x000fe200078e0209 */
[----:B------:R-:W-:-:S03]  /*2b40*/  ISETP.NE.AND P0, PT, R30, R27, PT ;  /* 0x0000001b1e00720c */ /* 0x000fc60003f05270 */
[C---:B------:R-:W-:Y:S01]  /*2b50*/  IMAD R34, R29.reuse, 0x4, R32 ;  /* 0x000000041d227824 */ /* 0x040fe200078e0220 */
[----:B------:R-:W1:Y:S04]  /*2b60*/  LDS R18, [R32] ;  /* 0x0000000020127984 */ /* 0x000e680000000800 */
[C---:B------:R-:W-:Y:S02]  /*2b70*/  LEA R36, R29.reuse, R34, 0x2 ;  /* 0x000000221d247211 */ /* 0x040fe400078e10ff */
[----:B------:R-:W2:Y:S03]  /*2b80*/  LDS R34, [R34] ;  /* 0x0000000022227984 */ /* 0x000ea60000000800 */
[----:B------:R-:W-:Y:S01]  /*2b90*/  IMAD R35, R29, 0x4, R36 ;  /* 0x000000041d237824 */ /* 0x000fe200078e0224 */
[----:B------:R-:W-:Y:S01]  /*2ba0*/  LDS R33, [R36] ;  /* 0x0000000024217984 */ /* 0x000fe20000000800 */
[----:B-1----:R-:W-:-:S03]  /*2bb0*/  FFMA R20, R20, R18, R19 ;  /* 0x0000001214147223 */ /* 0x002fc60000000013 */
[----:B------:R-:W1:Y:S01]  /*2bc0*/  LDS.64 R18, [R31+0x8] ;  /* 0x000008001f127984 */ /* 0x000e620000000a00 */
[----:B--2---:R-:W-:-:S04]  /*2bd0*/  FFMA R21, R21, R34, R20 ;  /* 0x0000002215157223 */ /* 0x004fc80000000014 */
[----:B-1----:R-:W-:Y:S01]  /*2be0*/  FFMA R18, R18, R33, R21 ;  /* 0x0000002112127223 */ /* 0x002fe20000000015 */
[C---:B------:R-:W-:Y:S01]  /*2bf0*/  IMAD R33, R29.reuse, 0x4, R35 ;  /* 0x000000041d217824 */ /* 0x040fe200078e0223 */
[----:B------:R-:W-:Y:S04]  /*2c00*/  LDS.64 R20, [R31+0x10] ;  /* 0x000010001f147984 */ /* 0x000fe80000000a00 */
[----:B------:R-:W1:Y:S01]  /*2c10*/  LDS R35, [R35] ;  /* 0x0000000023237984 */ /* 0x000e620000000800 */
[----:B------:R-:W-:-:S03]  /*2c20*/  LEA R34, R29, R33, 0x2 ;  /* 0x000000211d227211 */ /* 0x000fc600078e10ff */
[----:B------:R-:W2:Y:S01]  /*2c30*/  LDS R32, [R33] ;  /* 0x0000000021207984 */ /* 0x000ea20000000800 */
[----:B-1----:R-:W-:-:S04]  /*2c40*/  FFMA R19, R19, R35, R18 ;  /* 0x0000002313137223 */ /* 0x002fc80000000012 */
[----:B--2---:R-:W-:Y:S01]  /*2c50*/  FFMA R20, R20, R32, R19 ;  /* 0x0000002014147223 */ /* 0x004fe20000000013 */
[C---:B------:R-:W-:Y:S01]  /*2c60*/  IMAD R32, R29.reuse, 0x4, R34 ;  /* 0x000000041d207824 */ /* 0x040fe200078e0222 */
[----:B------:R-:W-:Y:S03]  /*2c70*/  LDS.64 R18, [R31+0x18] ;  /* 0x000018001f127984 */ /* 0x000fe60000000a00 */
[----:B------:R-:W-:Y:S01]  /*2c80*/  IMAD R29, R29, 0x4, R32 ;  /* 0x000000041d1d7824 */ /* 0x000fe200078e0220 */
[----:B------:R-:W1:Y:S04]  /*2c90*/  LDS R34, [R34] ;  /* 0x0000000022227984 */ /* 0x000e680000000800 */
[----:B------:R-:W2:Y:S04]  /*2ca0*/  LDS R32, [R32] ;  /* 0x0000000020207984 */ /* 0x000ea80000000800 */
[----:B------:R-:W3:Y:S01]  /*2cb0*/  LDS R29, [R29] ;  /* 0x000000001d1d7984 */ /* 0x000ee20000000800 */
[----:B-1----:R-:W-:-:S04]  /*2cc0*/  FFMA R21, R21, R34, R20 ;  /* 0x0000002215157223 */ /* 0x002fc80000000014 */
[----:B--2---:R-:W-:-:S04]  /*2cd0*/  FFMA R18, R18, R32, R21 ;  /* 0x0000002012127223 */ /* 0x004fc80000000015 */
[----:B---3--:R-:W-:Y:S01]  /*2ce0*/  FFMA R19, R19, R29, R18 ;  /* 0x0000001d13137223 */ /* 0x008fe20000000012 */
[----:B------:R-:W-:Y:S06]  /*2cf0*/  @P0 BRA `(.L_x_45) ;  /* 0xfffffffc00740947 */ /* 0x000fec000383ffff */
[----:B------:R-:W-:-:S07]  /*2d00*/  IMAD.MOV.U32 R18, RZ, RZ, R27 ;  /* 0x000000ffff127224 */ /* 0x000fce00078e001b */
.L_x_44:
[----:B------:R-:W-:-:S09]  /*2d10*/  UISETP.NE.AND UP1, UPT, UR19, URZ, UPT ;  /* 0x000000ff1300728c */ /* 0x000fd2000bf25270 */
[----:B------:R-:W-:Y:S05]  /*2d20*/  BRA.U !UP1, `(.L_x_46) ;  /* 0x0000000109c47547 */ /* 0x000fea000b800000 */
[----:B------:R-:W-:Y:S01]  /*2d30*/  ISETP.NE.AND P0, PT, R28, RZ, PT ;  /* 0x000000ff1c00720c */ /* 0x000fe20003f05270 */
[----:B------:R-:W-:-:S12]  /*2d40*/  @!P1 BRA `(.L_x_47) ;  /* 0x0000000000549947 */ /* 0x000fd80003800000 */
[----:B------:R-:W1:Y:S01]  /*2d50*/  LDC R21, c[0x0][0x3a4] ;  /* 0x0000e900ff157b82 */ /* 0x000e620000000800 */
[----:B------:R-:W-:-:S05]  /*2d60*/  IMAD R29, R25, 0x20, R18 ;  /* 0x00000020191d7824 */ /* 0x000fca00078e0212 */
[----:B------:R-:W-:-:S05]  /*2d70*/  LEA R20, R29, R6, 0x2 ;  /* 0x000000061d147211 */ /* 0x000fca00078e10ff */
[----:B------:R-:W-:Y:S01]  /*2d80*/  LDS R36, [R20+0x8] ;  /* 0x0000080014247984 */ /* 0x000fe20000000800 */
[C---:B-1----:R-:W-:Y:S02]  /*2d90*/  IMAD R30, R18.reuse, R21, R22 ;  /* 0x00000015121e7224 */ /* 0x042fe400078e0216 */
[----:B------:R-:W-:Y:S02]  /*2da0*/  VIADD R18, R18, 0x4 ;  /* 0x0000000412127836 */ /* 0x000fe40000000000 */
[----:B------:R-:W-:Y:S02]  /*2db0*/  IMAD R32, R30, 0x4, R9 ;  /* 0x000000041e207824 */ /* 0x000fe400078e0209 */
[----:B------:R-:W-:Y:S02]  /*2dc0*/  LDS R30, [R20] ;  /* 0x00000000141e7984 */ /* 0x000fe40000000800 */
[C---:B------:R-:W-:Y:S02]  /*2dd0*/  IMAD R34, R21.reuse, 0x4, R32 ;  /* 0x0000000415227824 */ /* 0x040fe400078e0220 */
[----:B------:R-:W1:Y:S03]  /*2de0*/  LDS R29, [R32] ;  /* 0x00000000201d7984 */ /* 0x000e660000000800 */
[----:B------:R-:W-:-:S02]  /*2df0*/  LEA R31, R21, R34, 0x2 ;  /* 0x00000022151f7211 */ /* 0x000fc400078e10ff */
[----:B------:R-:W-:Y:S03]  /*2e00*/  LDS R34, [R34] ;  /* 0x0000000022227984 */ /* 0x000fe60000000800 */
[----:B------:R-:W-:Y:S02]  /*2e10*/  IMAD R21, R21, 0x4, R31 ;  /* 0x0000000415157824 */ /* 0x000fe400078e021f */
[----:B------:R-:W-:Y:S04]  /*2e20*/  LDS R31, [R31] ;  /* 0x000000001f1f7984 */ /* 0x000fe80000000800 */
[----:B------:R-:W-:Y:S01]  /*2e30*/  LDS R21, [R21] ;  /* 0x0000000015157984 */ /* 0x000fe20000000800 */
[----:B-1----:R-:W-:-:S03]  /*2e40*/  FFMA R29, R30, R29, R19 ;  /* 0x0000001d1e1d7223 */ /* 0x002fc60000000013 */
[----:B------:R-:W1:Y:S04]  /*2e50*/  LDS R30, [R20+0x4] ;  /* 0x00000400141e7984 */ /* 0x000e680000000800 */
[----:B------:R-:W2:Y:S01]  /*2e60*/  LDS R19, [R20+0xc] ;  /* 0x00000c0014137984 */ /* 0x000ea20000000800 */
[----:B-1----:R-:W-:-:S04]  /*2e70*/  FFMA R29, R30, R34, R29 ;  /* 0x000000221e1d7223 */ /* 0x002fc8000000001d */
[----:B------:R-:W-:-:S04]  /*2e80*/  FFMA R29, R36, R31, R29 ;  /* 0x0000001f241d7223 */ /* 0x000fc8000000001d */
[----:B--2---:R-:W-:-:S07]  /*2e90*/  FFMA R19, R19, R21, R29 ;  /* 0x0000001513137223 */ /* 0x004fce000000001d */
.L_x_47:
[----:B------:R-:W-:Y:S05]  /*2ea0*/  @!P0 BRA `(.L_x_46) ;  /* 0x0000000000648947 */ /* 0x000fea0003800000 */
[----:B------:R-:W-:Y:S01]  /*2eb0*/  ISETP.NE.AND P0, PT, R28, 0x1, PT ;  /* 0x000000011c00780c */ /* 0x000fe20003f05270 */
[----:B------:R-:W-:-:S12]  /*2ec0*/  ULOP3.LUT UP1, URZ, UR9, 0x1, URZ, 0xc0, !UPT ;  /* 0x0000000109ff7892 */ /* 0x000fd8000f82c0ff */
[----:B------:R-:W-:Y:S05]  /*2ed0*/  @!P0 BRA `(.L_x_48) ;  /* 0x0000000000348947 */ /* 0x000fea0003800000 */
[----:B------:R-:W1:Y:S01]  /*2ee0*/  LDC R29, c[0x0][0x3a4] ;  /* 0x0000e900ff1d7b82 */ /* 0x000e620000000800 */
[----:B------:R-:W-:-:S05]  /*2ef0*/  LEA R21, R25, R18, 0x5 ;  /* 0x0000001219157211 */ /* 0x000fca00078e28ff */
[----:B------:R-:W-:-:S05]  /*2f00*/  IMAD R21, R21, 0x4, R6 ;  /* 0x0000000415157824 */ /* 0x000fca00078e0206 */
[----:B------:R-:W-:Y:S01]  /*2f10*/  LDS R32, [R21+0x4] ;  /* 0x0000040015207984 */ /* 0x000fe20000000800 */
[C---:B-1----:R-:W-:Y:S02]  /*2f20*/  IMAD R20, R18.reuse, R29, R22 ;  /* 0x0000001d12147224 */ /* 0x042fe400078e0216 */
[----:B------:R-:W-:Y:S02]  /*2f30*/  VIADD R18, R18, 0x2 ;  /* 0x0000000212127836 */ /* 0x000fe40000000000 */
[----:B------:R-:W-:Y:S02]  /*2f40*/  IMAD R30, R20, 0x4, R9 ;  /* 0x00000004141e7824 */ /* 0x000fe400078e0209 */
[----:B------:R-:W-:Y:S03]  /*2f50*/  LDS R20, [R21] ;  /* 0x0000000015147984 */ /* 0x000fe60000000800 */
[----:B------:R-:W-:-:S02]  /*2f60*/  LEA R29, R29, R30, 0x2 ;  /* 0x0000001e1d1d7211 */ /* 0x000fc400078e10ff */
[----:B------:R-:W1:Y:S04]  /*2f70*/  LDS R30, [R30] ;  /* 0x000000001e1e7984 */ /* 0x000e680000000800 */
[----:B------:R-:W2:Y:S01]  /*2f80*/  LDS R29, [R29] ;  /* 0x000000001d1d7984 */ /* 0x000ea20000000800 */
[----:B-1----:R-:W-:-:S04]  /*2f90*/  FFMA R19, R20, R30, R19 ;  /* 0x0000001e14137223 */ /* 0x002fc80000000013 */
[----:B--2---:R-:W-:-:S07]  /*2fa0*/  FFMA R19, R32, R29, R19 ;  /* 0x0000001d20137223 */ /* 0x004fce0000000013 */
.L_x_48:
[----:B------:R-:W-:Y:S05]  /*2fb0*/  BRA.U !UP1, `(.L_x_46) ;  /* 0x0000000109207547 */ /* 0x000fea000b800000 */
[----:B------:R-:W1:Y:S01]  /*2fc0*/  LDCU UR10, c[0x0][0x3a4] ;  /* 0x00007480ff0a77ac */ /* 0x000e620008000800 */
[----:B------:R-:W-:-:S05]  /*2fd0*/  IMAD R21, R25, 0x20, R18 ;  /* 0x0000002019157824 */ /* 0x000fca00078e0212 */
[----:B------:R-:W-:Y:S01]  /*2fe0*/  LEA R21, R21, R6, 0x2 ;  /* 0x0000000615157211 */ /* 0x000fe200078e10ff */
[----:B-1----:R-:W-:-:S04]  /*2ff0*/  IMAD R18, R18, UR10, R22 ;  /* 0x0000000a12127c24 */ /* 0x002fc8000f8e0216 */
[----:B------:R-:W-:Y:S02]  /*3000*/  IMAD R20, R18, 0x4, R9 ;  /* 0x0000000412147824 */ /* 0x000fe400078e0209 */
[----:B------:R-:W-:Y:S04]  /*3010*/  LDS R18, [R21] ;  /* 0x0000000015127984 */ /* 0x000fe80000000800 */
[----:B------:R-:W1:Y:S02]  /*3020*/  LDS R20, [R20] ;  /* 0x0000000014147984 */ /* 0x000e640000000800 */
[----:B-1----:R-:W-:-:S07]  /*3030*/  FFMA R19, R18, R20, R19 ;  /* 0x0000001412137223 */ /* 0x002fce0000000013 */
.L_x_46:
[----:B------:R-:W1:Y:S01]  /*3040*/  S2UR UR11, SR_CgaCtaId ;  /* 0x00000000000b79c3 */ /* 0x000e620000008800 */
[----:B------:R-:W2:Y:S01]  /*3050*/  LDCU UR21, c[0x0][0x3a4] ;  /* 0x00007480ff1577ac */ /* 0x000ea20008000800 */
[----:B------:R-:W-:Y:S01]  /*3060*/  UMOV UR10, 0x400 ;  /* 0x00000400000a7882 */ /* 0x000fe20000000000 */
[----:B--2---:R-:W-:Y:S01]  /*3070*/  IMAD R18, R25, UR21, R22 ;  /* 0x0000001519127c24 */ /* 0x004fe2000f8e0216 */
[----:B------:R-:W-:Y:S01]  /*3080*/  IADD3 R22, PT, PT, R22, 0x20, RZ ;  /* 0x0000002016167810 */ /* 0x000fe20007ffe0ff */
[----:B-1----:R-:W-:-:S03]  /*3090*/  ULEA UR10, UR11, UR10, 0x18 ;  /* 0x0000000a0b0a7291 */ /* 0x002fc6000f8ec0ff */
[----:B------:R-:W-:-:S03]  /*30a0*/  ISETP.GE.AND P0, PT, R22, UR21, PT ;  /* 0x0000001516007c0c */ /* 0x000fc6000bf06270 */
[----:B------:R-:W-:-:S05]  /*30b0*/  LEA R18, R18, UR10, 0x2 ;  /* 0x0000000a12127c11 */ /* 0x000fca000f8e10ff */
[----:B------:R-:W1:Y:S02]  /*30c0*/  LDS R20, [R18] ;  /* 0x0000000012147984 */ /* 0x000e640000000800 */
[----:B-1----:R-:W-:-:S05]  /*30d0*/  FFMA R19, R20, R23, R19 ;  /* 0x0000001714137223 */ /* 0x002fca0000000013 */
[----:B------:R1:W-:Y:S01]  /*30e0*/  STS [R18], R19 ;  /* 0x0000001312007388 */ /* 0x0003e20000000800 */
[----:B------:R-:W-:Y:S05]  /*30f0*/  @!P0 BRA `(.L_x_49) ;  /* 0xfffffff800608947 */ /* 0x000fea000383ffff */
[----:B------:R-:W-:Y:S05]  /*3100*/  BSYNC.RECONVERGENT B1 ;  /* 0x0000000000017941 */ /* 0x000fea0003800200 */
.L_x_43:
[----:B------:R-:W-:Y:S05]  /*3110*/  BRA `(.L_x_41) ;  /* 0x0000000000b07947 */ /* 0x000fea0003800000 */
.L_x_42:
[C---:B------:R-:W-:Y:S01]  /*3120*/  LOP3.LUT R19, R10.reuse, 0x60, RZ, 0xc0, !PT ;  /* 0x000000600a137812 */ /* 0x040fe200078ec0ff */
[----:B------:R-:W-:Y:S01]  /*3130*/  BSSY.RECONVERGENT B1, `(.L_x_50) ;  /* 0x0000014000017945 */ /* 0x000fe20003800200 */
[----:B------:R-:W-:Y:S01]  /*3140*/  ISETP.GE.U32.AND P1, PT, R10, 0x60, PT ;  /* 0x000000600a00780c */ /* 0x000fe20003f26070 */
[----:B------:R-:W-:Y:S01]  /*3150*/  IMAD.MOV.U32 R22, RZ, RZ, R26 ;  /* 0x000000ffff167224 */ /* 0x000fe200078e001a */
[----:B------:R-:W-:-:S13]  /*3160*/  ISETP.NE.AND P0, PT, R19, 0x60, PT ;  /* 0x000000601300780c */ /* 0x000fda0003f05270 */
[----:B------:R-:W-:Y:S05]  /*3170*/  @!P0 BRA `(.L_x_51) ;  /* 0x00000000003c8947 */ /* 0x000fea0003800000 */
[----:B------:R-:W1:Y:S01]  /*3180*/  LDS R18, [R5] ;  /* 0x0000000005127984 */ /* 0x000e620000000800 */
[----:B------:R-:W-:Y:S02]  /*3190*/  ISETP.NE.AND P0, PT, R19, RZ, PT ;  /* 0x000000ff1300720c */ /* 0x000fe40003f05270 */
[----:B------:R-:W-:Y:S01]  /*31a0*/  IADD3 R22, PT, PT, R26, 0x20, RZ ;  /* 0x000000201a167810 */ /* 0x000fe20007ffe0ff */
[----:B-1----:R-:W-:-:S05]  /*31b0*/  FFMA R18, R18, R23, RZ ;  /* 0x0000001712127223 */ /* 0x002fca00000000ff */
[----:B------:R1:W-:Y:S05]  /*31c0*/  STS [R5], R18 ;  /* 0x0000001205007388 */ /* 0x0003ea0000000800 */
[----:B------:R-:W-:Y:S05]  /*31d0*/  @!P0 BRA `(.L_x_51) ;  /* 0x0000000000248947 */ /* 0x000fea0003800000 */
[----:B------:R-:W-:Y:S01]  /*31e0*/  ISETP.NE.AND P0, PT, R19, 0x20, PT ;  /* 0x000000201300780c */ /* 0x000fe20003f05270 */
[----:B-1----:R-:W1:Y:S01]  /*31f0*/  LDS R18, [R5+0x80] ;  /* 0x0000800005127984 */ /* 0x002e620000000800 */
[----:B------:R-:W-:-:S11]  /*3200*/  VIADD R22, R26, 0x40 ;  /* 0x000000401a167836 */ /* 0x000fd60000000000 */
[----:B------:R-:W2:Y:S01]  /*3210*/  @P0 LDS R19, [R5+0x100] ;  /* 0x0001000005130984 */ /* 0x000ea20000000800 */
[----:B------:R-:W-:Y:S01]  /*3220*/  @P0 IADD3 R22, PT, PT, R26, 0x60, RZ ;  /* 0x000000601a160810 */ /* 0x000fe20007ffe0ff */
[----:B-1----:R-:W-:-:S05]  /*3230*/  FFMA R18, R18, R23, RZ ;  /* 0x0000001712127223 */ /* 0x002fca00000000ff */
[----:B------:R3:W-:Y:S01]  /*3240*/  STS [R5+0x80], R18 ;  /* 0x0000801205007388 */ /* 0x0007e20000000800 */
[----:B--2---:R-:W-:-:S05]  /*3250*/  @P0 FFMA R20, R19, R23, RZ ;  /* 0x0000001713140223 */ /* 0x004fca00000000ff */
[----:B------:R3:W-:Y:S02]  /*3260*/  @P0 STS [R5+0x100], R20 ;  /* 0x0001001405000388 */ /* 0x0007e40000000800 */
.L_x_51:
[----:B------:R-:W-:Y:S05]  /*3270*/  BSYNC.RECONVERGENT B1 ;  /* 0x0000000000017941 */ /* 0x000fea0003800200 */
.L_x_50:
[----:B------:R-:W-:Y:S05]  /*3280*/  @!P1 BRA `(.L_x_41) ;  /* 0x0000000000549947 */ /* 0x000fea0003800000 */
[----:B------:R-:W2:Y:S01]  /*3290*/  S2R R19, SR_CgaCtaId ;  /* 0x0000000000137919 */ /* 0x000ea20000008800 */
[----:B------:R-:W4:Y:S01]  /*32a0*/  LDC R31, c[0x0][0x3a4] ;  /* 0x0000e900ff1f7b82 */ /* 0x000f220000000800 */
[----:B-1-3--:R-:W-:-:S04]  /*32b0*/  MOV R18, 0x400 ;  /* 0x0000040000127802 */ /* 0x00afc80000000f00 */
[----:B--2---:R-:W-:-:S07]  /*32c0*/  LEA R29, R19, R18, 0x18 ;  /* 0x00000012131d7211 */ /* 0x004fce00078ec0ff */
.L_x_52:
[----:B--2-4-:R-:W-:Y:S01]  /*32d0*/  IMAD R18, R25, R31, R22 ;  /* 0x0000001f19127224 */ /* 0x014fe200078e0216 */
[----:B------:R-:W-:-:S03]  /*32e0*/  IADD3 R22, PT, PT, R22, 0x80, RZ ;  /* 0x0000008016167810 */ /* 0x000fc60007ffe0ff */
[----:B------:R-:W-:Y:S01]  /*32f0*/  IMAD R27, R18, 0x4, R29 ;  /* 0x00000004121b7824 */ /* 0x000fe200078e021d */
[----:B------:R-:W-:-:S04]  /*3300*/  ISETP.GE.AND P0, PT, R22, R31, PT ;  /* 0x0000001f1600720c */ /* 0x000fc80003f06270 */
[----:B------:R-:W1:Y:S04]  /*3310*/  LDS R18, [R27] ;  /* 0x000000001b127984 */ /* 0x000e680000000800 */
[----:B------:R-:W2:Y:S04]  /*3320*/  LDS R19, [R27+0x80] ;  /* 0x000080001b137984 */ /* 0x000ea80000000800 */
[----:B------:R-:W3:Y:S04]  /*3330*/  LDS R20, [R27+0x100] ;  /* 0x000100001b147984 */ /* 0x000ee80000000800 */
[----:B------:R-:W4:Y:S01]  /*3340*/  LDS R21, [R27+0x180] ;  /* 0x000180001b157984 */ /* 0x000f220000000800 */
[-C--:B-1----:R-:W-:Y:S01]  /*3350*/  FFMA R18, R18, R23.reuse, RZ ;  /* 0x0000001712127223 */ /* 0x082fe200000000ff */
[----:B--2---:R-:W-:-:S04]  /*3360*/  FFMA R28, R19, R23, RZ ;  /* 0x00000017131c7223 */ /* 0x004fc800000000ff */
[----:B------:R2:W-:Y:S01]  /*3370*/  STS [R27], R18 ;  /* 0x000000121b007388 */ /* 0x0005e20000000800 */
[----:B---3--:R-:W-:-:S03]  /*3380*/  FFMA R20, R20, R23, RZ ;  /* 0x0000001714147223 */ /* 0x008fc600000000ff */
[----:B------:R2:W-:Y:S01]  /*3390*/  STS [R27+0x80], R28 ;  /* 0x0000801c1b007388 */ /* 0x0005e20000000800 */
[----:B----4-:R-:W-:-:S03]  /*33a0*/  FFMA R30, R21, R23, RZ ;  /* 0x00000017151e7223 */ /* 0x010fc600000000ff */
[----:B------:R2:W-:Y:S04]  /*33b0*/  STS [R27+0x100], R20 ;  /* 0x000100141b007388 */ /* 0x0005e80000000800 */
[----:B------:R2:W-:Y:S01]  /*33c0*/  STS [R27+0x180], R30 ;  /* 0x0001801e1b007388 */ /* 0x0005e20000000800 */
[----:B------:R-:W-:Y:S05]  /*33d0*/  @!P0 BRA `(.L_x_52) ;  /* 0xfffffffc00bc8947 */ /* 0x000fea000383ffff */
.L_x_41:
[----:B------:R-:W-:Y:S05]  /*33e0*/  BSYNC.RECONVERGENT B0 ;  /* 0x0000000000007941 */ /* 0x000fea0003800200 */
.L_x_40:
[----:B------:R-:W-:Y:S01]  /*33f0*/  BAR.SYNC.DEFER_BLOCKING 0x0 ;  /* 0x0000000000007b1d */ /* 0x000fe20000010000 */
[----:B------:R-:W-:-:S05]  /*3400*/  UIADD3 UR17, UPT, UPT, UR17, -0x20, URZ ;  /* 0xffffffe011117890 */ /* 0x000fca000fffe0ff */
[----:B------:R-:W-:Y:S07]  /*3410*/  BRA.U UP0, `(.L_x_53) ;  /* 0xffffffe100347547 */ /* 0x000fee000b83ffff */
.L_x_16:
[----:B------:R-:W4:Y:S02]  /*3420*/  LDCU UR9, c[0x0][0x3a4] ;  /* 0x00007480ff0977ac */ /* 0x000f240008000800 */
[----:B----4-:R-:W-:-:S13]  /*3430*/  ISETP.GE.AND P0, PT, R26, UR9, PT ;  /* 0x000000091a007c0c */ /* 0x010fda000bf06270 */
[----:B------:R-:W-:Y:S05]  /*3440*/  @P0 EXIT ;  /* 0x000000000000094d */ /* 0x000fea0003800000 */
[----:B0--3--:R-:W-:Y:S01]  /*3450*/  LOP3.LUT R0, RZ, R26, RZ, 0x33, !PT ;  /* 0x0000001aff007212 */ /* 0x009fe200078e33ff */
[----:B------:R-:W-:Y:S04]  /*3460*/  BSSY.RECONVERGENT B0, `(.L_x_54) ;  /* 0x000001d000007945 */ /* 0x000fe80003800200 */
[----:B------:R-:W-:-:S05]  /*3470*/  VIADD R0, R0, UR9 ;  /* 0x0000000900007c36 */ /* 0x000fca0008000000 */
[C---:B------:R-:W-:Y:S02]  /*3480*/  LOP3.LUT R2, R0.reuse, 0x60, RZ, 0xc0, !PT ;  /* 0x0000006000027812 */ /* 0x040fe400078ec0ff */
[----:B------:R-:W-:Y:S02]  /*3490*/  ISETP.GE.U32.AND P1, PT, R0, 0x60, PT ;  /* 0x000000600000780c */ /* 0x000fe40003f26070 */
[----:B------:R-:W-:-:S13]  /*34a0*/  ISETP.NE.AND P0, PT, R2, 0x60, PT ;  /* 0x000000600200780c */ /* 0x000fda0003f05270 */
[----:B------:R-:W-:Y:S05]  /*34b0*/  @!P0 BRA `(.L_x_55) ;  /* 0x00000000005c8947 */ /* 0x000fea0003800000 */
[----:B------:R-:W0:Y:S01]  /*34c0*/  S2UR UR5, SR_CgaCtaId ;  /* 0x00000000000579c3 */ /* 0x000e220000008800 */
[----:B------:R-:W3:Y:S01]  /*34d0*/  LDCU UR6, c[0x0][0x3a0] ;  /* 0x00007400ff0677ac */ /* 0x000ee20008000800 */
[----:B------:R-:W-:Y:S01]  /*34e0*/  LEA.HI R0, R0, 0x1, RZ, 0x1b ;  /* 0x0000000100007811 */ /* 0x000fe200078fd8ff */
[--C-:B------:R-:W-:Y:S01]  /*34f0*/  IMAD R8, R25, UR9, R26.reuse ;  /* 0x0000000919087c24 */ /* 0x100fe2000f8e021a */
[----:B------:R-:W-:Y:S02]  /*3500*/  UMOV UR4, 0x400 ;  /* 0x0000040000047882 */ /* 0x000fe40000000000 */
[----:B------:R-:W-:Y:S01]  /*3510*/  SHF.L.U32 R4, R0, 0x5, RZ ;  /* 0x0000000500047819 */ /* 0x000fe200000006ff */
[----:B------:R-:W-:Y:S01]  /*3520*/  IMAD R7, R24, UR9, R26 ;  /* 0x0000000918077c24 */ /* 0x000fe2000f8e021a */
[----:B------:R-:W4:Y:S01]  /*3530*/  LDC.64 R2, c[0x0][0x398] ;  /* 0x0000e600ff027b82 */ /* 0x000f220000000a00 */
[----:B------:R-:W-:Y:S02]  /*3540*/  LOP3.LUT R0, R0, 0x3, RZ, 0xc0, !PT ;  /* 0x0000000300007812 */ /* 0x000fe400078ec0ff */
[----:B-1----:R-:W-:-:S02]  /*3550*/  LOP3.LUT R5, R4, 0x60, RZ, 0xc0, !PT ;  /* 0x0000006004057812 */ /* 0x002fc400078ec0ff */
[----:B------:R-:W-:-:S03]  /*3560*/  IADD3 R6, PT, PT, -R0, RZ, RZ ;  /* 0x000000ff00067210 */ /* 0x000fc60007ffe1ff */
[----:B------:R-:W-:Y:S01]  /*3570*/  IMAD.IADD R26, R26, 0x1, R5 ;  /* 0x000000011a1a7824 */ /* 0x000fe200078e0205 */
[----:B---3--:R-:W-:Y:S01]  /*3580*/  ISETP.GE.AND P2, PT, R24, UR6, PT ;  /* 0x0000000618007c0c */ /* 0x008fe2000bf46270 */
[----:B0-----:R-:W-:-:S06]  /*3590*/  ULEA UR4, UR5, UR4, 0x18 ;  /* 0x0000000405047291 */ /* 0x001fcc000f8ec0ff */
[----:B------:R-:W-:-:S07]  /*35a0*/  LEA R0, R8, UR4, 0x2 ;  /* 0x0000000408007c11 */ /* 0x000fce000f8e10ff */
.L_x_56:
[----:B0-----:R0:W1:Y:S01]  /*35b0*/  @!P2 LDS R9, [R0] ;  /* 0x000000000009a984 */ /* 0x0010620000000800 */
[C---:B----4-:R-:W-:Y:S01]  /*35c0*/  IMAD.WIDE R4, R7.reuse, 0x4, R2 ;  /* 0x0000000407047825 */ /* 0x050fe200078e0202 */
[----:B------:R-:W-:-:S03]  /*35d0*/  IADD3 R7, PT, PT, R7, 0x20, RZ ;  /* 0x0000002007077810 */ /* 0x000fc60007ffe0ff */
[----:B------:R-:W-:Y:S02]  /*35e0*/  VIADD R6, R6, 0x1 ;  /* 0x0000000106067836 */ /* 0x000fe40000000000 */
[----:B0-----:R-:W-:-:S03]  /*35f0*/  VIADD R0, R0, 0x80 ;  /* 0x0000008000007836 */ /* 0x001fc60000000000 */
[----:B------:R-:W-:Y:S01]  /*3600*/  ISETP.NE.AND P0, PT, R6, RZ, PT ;  /* 0x000000ff0600720c */ /* 0x000fe20003f05270 */
[----:B-1----:R0:W-:-:S12]  /*3610*/  @!P2 STG.E desc[UR12][R4.64], R9 ;  /* 0x000000090400a986 */ /* 0x0021d8000c10190c */
[----:B------:R-:W-:Y:S05]  /*3620*/  @P0 BRA `(.L_x_56) ;  /* 0xfffffffc00e00947 */ /* 0x000fea000383ffff */
.L_x_55:
[----:B------:R-:W-:Y:S05]  /*3630*/  BSYNC.RECONVERGENT B0 ;  /* 0x0000000000007941 */ /* 0x000fea0003800200 */
.L_x_54:
[----:B------:R-:W-:Y:S05]  /*3640*/  @!P1 EXIT ;  /* 0x000000000000994d */ /* 0x000fea0003800000 */
[----:B------:R-:W3:Y:S01]  /*3650*/  LDC R7, c[0x0][0x3a4] ;  /* 0x0000e900ff077b82 */ /* 0x000ee20000000800 */
[----:B------:R-:W4:Y:S01]  /*3660*/  LDCU.64 UR4, c[0x0][0x398] ;  /* 0x00007300ff0477ac */ /* 0x000f220008000a00 */
[----:B------:R-:W-:Y:S01]  /*3670*/  BSSY.RECONVERGENT B0, `(.L_x_57) ;  /* 0x000004e000007945 */ /* 0x000fe20003800200 */
[----:B------:R-:W-:Y:S01]  /*3680*/  PLOP3.LUT P0, PT, PT, PT, PT, 0x80, 0x8 ;  /* 0x000000000008781c */ /* 0x000fe20003f0f070 */
[----:B------:R-:W-:Y:S01]  /*3690*/  UMOV UR6, 0x400 ;  /* 0x0000040000067882 */ /* 0x000fe20000000000 */
[----:B------:R-:W0:Y:S03]  /*36a0*/  LDCU UR8, c[0x0][0x3a0] ;  /* 0x00007400ff0877ac */ /* 0x000e260008000800 */
[----:B------:R-:W5:Y:S01]  /*36b0*/  S2UR UR7, SR_CgaCtaId ;  /* 0x00000000000779c3 */ /* 0x000f620000008800 */
[----:B----4-:R-:W-:-:S04]  /*36c0*/  UIADD3 UR4, UP0, UPT, UR4, 0x100, URZ ;  /* 0x0000010004047890 */ /* 0x010fc8000ff1e0ff */
[----:B------:R-:W-:Y:S01]  /*36d0*/  UIADD3.X UR5, UPT, UPT, URZ, UR5, URZ, UP0, !UPT ;  /* 0x00000005ff057290 */ /* 0x000fe200087fe4ff */
[-C--:B---3--:R-:W-:Y:S01]  /*36e0*/  IADD3 R0, PT, PT, -R26, R7.reuse, RZ ;  /* 0x000000071a007210 */ /* 0x088fe20007ffe1ff */
[-CC-:B------:R-:W-:Y:S02]  /*36f0*/  IMAD R25, R25, R7.reuse, R26.reuse ;  /* 0x0000000719197224 */ /* 0x180fe400078e021a */
[----:B------:R-:W-:Y:S01]  /*3700*/  IMAD.U32 R2, RZ, RZ, UR4 ;  /* 0x00000004ff027e24 */ /* 0x000fe2000f8e00ff */
[----:B------:R-:W-:Y:S01]  /*3710*/  ISETP.GT.AND P1, PT, R0, 0x180, PT ;  /* 0x000001800000780c */ /* 0x000fe20003f24270 */
[----:B01----:R-:W-:Y:S01]  /*3720*/  IMAD R5, R24, R7, R26 ;  /* 0x0000000718057224 */ /* 0x003fe200078e021a */
[----:B------:R-:W-:Y:S01]  /*3730*/  MOV R3, UR5 ;  /* 0x0000000500037c02 */ /* 0x000fe20008000f00 */
[----:B-----5:R-:W-:-:S06]  /*3740*/  ULEA UR6, UR7, UR6, 0x18 ;  /* 0x0000000607067291 */ /* 0x020fcc000f8ec0ff */
[----:B------:R-:W-:-:S05]  /*3750*/  LEA R25, R25, UR6, 0x2 ;  /* 0x0000000619197c11 */ /* 0x000fca000f8e10ff */
[----:B------:R-:W-:Y:S01]  /*3760*/  VIADD R0, R25, 0x100 ;  /* 0x0000010019007836 */ /* 0x000fe20000000000 */
[----:B------:R-:W-:Y:S06]  /*3770*/  @!P1 BRA `(.L_x_58) ;  /* 0x0000000000f49947 */ /* 0x000fec0003800000 */
[----:B------:R-:W0:Y:S01]  /*3780*/  LDCU UR4, c[0x0][0x3a0] ;  /* 0x00007400ff0477ac */ /* 0x000e220008000800 */
[----:B------:R-:W-:Y:S02]  /*3790*/  PLOP3.LUT P0, PT, PT, PT, PT, 0x8, 0x80 ;  /* 0x000000000080781c */ /* 0x000fe40003f0e170 */
[----:B------:R-:W-:Y:S02]  /*37a0*/  IADD3 R17, PT, PT, R7, -0x180, RZ ;  /* 0xfffffe8007117810 */ /* 0x000fe40007ffe0ff */
[----:B0-----:R-:W-:-:S13]  /*37b0*/  ISETP.GE.AND P2, PT, R24, UR4, PT ;  /* 0x0000000418007c0c */ /* 0x001fda000bf46270 */
.L_x_67:
[----:B------:R-:W-:Y:S04]  /*37c0*/  BSSY.RECONVERGENT B1, `(.L_x_59) ;  /* 0x000000b000017945 */ /* 0x000fe80003800200 */
[----:B0-----:R-:W-:Y:S05]  /*37d0*/  @P2 BRA `(.L_x_60) ;  /* 0x0000000000242947 */ /* 0x001fea0003800000 */
[----:B------:R-:W0:Y:S01]  /*37e0*/  LDS R9, [R0+-0x100] ;  /* 0xffff000000097984 */ /* 0x000e220000000800 */
[----:B------:R-:W-:-:S03]  /*37f0*/  IMAD.WIDE R6, R5, 0x4, R2 ;  /* 0x0000000405067825 */ /* 0x000fc600078e0202 */
[----:B------:R-:W1:Y:S04]  /*3800*/  LDS R11, [R0+-0x80] ;  /* 0xffff8000000b7984 */ /* 0x000e680000000800 */
[----:B------:R-:W3:Y:S04]  /*3810*/  LDS R13, [R0] ;  /* 0x00000000000d7984 */ /* 0x000ee80000000800 */
[----:B------:R-:W4:Y:S04]  /*3820*/  LDS R15, [R0+0x80] ;  /* 0x00008000000f7984 */ /* 0x000f280000000800 */
[----:B0-----:R0:W-:Y:S04]  /*3830*/  STG.E desc[UR12][R6.64+-0x100], R9 ;  /* 0xffff000906007986 */ /* 0x0011e8000c10190c */
[----:B-1----:R0:W-:Y:S04]  /*3840*/  STG.E desc[UR12][R6.64+-0x80], R11 ;  /* 0xffff800b06007986 */ /* 0x0021e8000c10190c */
[----:B---3--:R0:W-:Y:S04]  /*3850*/  STG.E desc[UR12][R6.64], R13 ;  /* 0x0000000d06007986 */ /* 0x0081e8000c10190c */
[----:B----4-:R0:W-:Y:S02]  /*3860*/  STG.E desc[UR12][R6.64+0x80], R15 ;  /* 0x0000800f06007986 */ /* 0x0101e4000c10190c */
.L_x_60:
[----:B------:R-:W-:Y:S05]  /*3870*/  BSYNC.RECONVERGENT B1 ;  /* 0x0000000000017941 */ /* 0x000fea0003800200 */
.L_x_59:
[----:B------:R-:W-:Y:S01]  /*3880*/  ISETP.GE.AND P2, PT, R24, UR8, PT ;  /* 0x0000000818007c0c */ /* 0x000fe2000bf46270 */
[----:B------:R-:W-:-:S12]  /*3890*/  BSSY.RECONVERGENT B1, `(.L_x_61) ;  /* 0x000000c000017945 */ /* 0x000fd80003800200 */
[----:B------:R-:W-:Y:S05]  /*38a0*/  @P2 BRA `(.L_x_62) ;  /* 0x0000000000282947 */ /* 0x000fea0003800000 */
[----:B0-----:R-:W0:Y:S01]  /*38b0*/  LDS R9, [R0+0x100] ;  /* 0x0001000000097984 */ /* 0x001e220000000800 */
[----:B------:R-:W-:-:S03]  /*38c0*/  VIADD R7, R5, 0x80 ;  /* 0x0000008005077836 */ /* 0x000fc60000000000 */
[----:B------:R-:W1:Y:S01]  /*38d0*/  LDS R11, [R0+0x180] ;  /* 0x00018000000b7984 */ /* 0x000e620000000800 */
[----:B------:R-:W-:-:S03]  /*38e0*/  IMAD.WIDE R6, R7, 0x4, R2 ;  /* 0x0000000407067825 */ /* 0x000fc600078e0202 */
[----:B------:R-:W3:Y:S04]  /*38f0*/  LDS R13, [R0+0x200] ;  /* 0x00020000000d7984 */ /* 0x000ee80000000800 */
[----:B------:R-:W4:Y:S04]  /*3900*/  LDS R15, [R0+0x280] ;  /* 0x00028000000f7984 */ /* 0x000f280000000800 */
[----:B0-----:R0:W-:Y:S04]  /*3910*/  STG.E desc[UR12][R6.64+-0x100], R9 ;  /* 0xffff000906007986 */ /* 0x0011e8000c10190c */
[----:B-1----:R0:W-:Y:S04]  /*3920*/  STG.E desc[UR12][R6.64+-0x80], R11 ;  /* 0xffff800b06007986 */ /* 0x0021e8000c10190c */
[----:B---3--:R0:W-:Y:S04]  /*3930*/  STG.E desc[UR12][R6.64], R13 ;  /* 0x0000000d06007986 */ /* 0x0081e8000c10190c */
[----:B----4-:R0:W-:Y:S02]  /*3940*/  STG.E desc[UR12][R6.64+0x80], R15 ;  /* 0x0000800f06007986 */ /* 0x0101e4000c10190c */
.L_x_62:
[----:B------:R-:W-:Y:S05]  /*3950*/  BSYNC.RECONVERGENT B1 ;  /* 0x0000000000017941 */ /* 0x000fea0003800200 */
.L_x_61:
[----:B------:R-:W-:Y:S04]  /*3960*/  BSSY.RECONVERGENT B1, `(.L_x_63) ;  /* 0x000000c000017945 */ /* 0x000fe80003800200 */
[----:B------:R-:W-:Y:S05]  /*3970*/  @P2 BRA `(.L_x_64) ;  /* 0x0000000000282947 */ /* 0x000fea0003800000 */
[----:B0-----:R-:W0:Y:S01]  /*3980*/  LDS R9, [R0+0x300] ;  /* 0x0003000000097984 */ /* 0x001e220000000800 */
[----:B------:R-:W-:-:S03]  /*3990*/  IADD3 R7, PT, PT, R5, 0x100, RZ ;  /* 0x0000010005077810 */ /* 0x000fc60007ffe0ff */
[----:B------:R-:W1:Y:S02]  /*39a0*/  LDS R11, [R0+0x380] ;  /* 0x00038000000b7984 */ /* 0x000e640000000800 */
[----:B------:R-:W-:Y:S02]  /*39b0*/  IMAD.WIDE R6, R7, 0x4, R2 ;  /* 0x0000000407067825 */ /* 0x000fe400078e0202 */
[----:B------:R-:W3:Y:S04]  /*39c0*/  LDS R13, [R0+0x400] ;  /* 0x00040000000d7984 */ /* 0x000ee80000000800 */
[----:B------:R-:W4:Y:S04]  /*39d0*/  LDS R15, [R0+0x480] ;  /* 0x00048000000f7984 */ /* 0x000f280000000800 */
[----:B0-----:R0:W-:Y:S04]  /*39e0*/  STG.E desc[UR12][R6.64+-0x100], R9 ;  /* 0xffff000906007986 */ /* 0x0011e8000c10190c */
[----:B-1----:R0:W-:Y:S04]  /*39f0*/  STG.E desc[UR12][R6.64+-0x80], R11 ;  /* 0xffff800b06007986 */ /* 0x0021e8000c10190c */
[----:B---3--:R0:W-:Y:S04]  /*3a00*/  STG.E desc[UR12][R6.64], R13 ;  /* 0x0000000d06007986 */ /* 0x0081e8000c10190c */
[----:B----4-:R0:W-:Y:S02]  /*3a10*/  STG.E desc[UR12][R6.64+0x80], R15 ;  /* 0x0000800f06007986 */ /* 0x0101e4000c10190c */
.L_x_64:
[----:B------:R-:W-:Y:S05]  /*3a20*/  BSYNC.RECONVERGENT B1 ;  /* 0x0000000000017941 */ /* 0x000fea0003800200 */
.L_x_63:
[----:B------:R-:W-:Y:S04]  /*3a30*/  BSSY.RECONVERGENT B1, `(.L_x_65) ;  /* 0x000000c000017945 */ /* 0x000fe80003800200 */
        /* <DEDUP_REMOVED lines=11> */
.L_x_66:
[----:B------:R-:W-:Y:S05]  /*3af0*/  BSYNC.RECONVERGENT B1 ;  /* 0x0000000000017941 */ /* 0x000fea0003800200 */
.L_x_65:
[----:B------:R-:W-:Y:S01]  /*3b00*/  IADD3 R26, PT, PT, R26, 0x200, RZ ;  /* 0x000002001a1a7810 */ /* 0x000fe20007ffe0ff */
[----:B------:R-:W-:Y:S01]  /*3b10*/  VIADD R0, R0, 0x800 ;  /* 0x0000080000007836 */ /* 0x000fe20000000000 */
[----:B------:R-:W-:Y:S02]  /*3b20*/  IADD3 R5, PT, PT, R5, 0x200, RZ ;  /* 0x0000020005057810 */ /* 0x000fe40007ffe0ff */
[----:B------:R-:W-:-:S13]  /*3b30*/  ISETP.GE.AND P1, PT, R26, R17, PT ;  /* 0x000000111a00720c */ /* 0x000fda0003f26270 */
[----:B------:R-:W-:Y:S05]  /*3b40*/  @!P1 BRA `(.L_x_67) ;  /* 0xfffffffc001c9947 */ /* 0x000fea000383ffff */
.L_x_58:
[----:B------:R-:W-:Y:S05]  /*3b50*/  BSYNC.RECONVERGENT B0 ;  /* 0x0000000000007941 */ /* 0x000fea0003800200 */
.L_x_57:
[----:B------:R-:W1:Y:S01]  /*3b60*/  LDCU UR4, c[0x0][0x3a4] ;  /* 0x00007480ff0477ac */ /* 0x000e620008000800 */
[----:B------:R-:W-:Y:S01]  /*3b70*/  BSSY.RECONVERGENT B0, `(.L_x_68) ;  /* 0x0000025000007945 */ /* 0x000fe20003800200 */
[----:B-1----:R-:W-:-:S04]  /*3b80*/  IADD3 R4, PT, PT, -R26, UR4, RZ ;  /* 0x000000041a047c10 */ /* 0x002fc8000fffe1ff */
[----:B------:R-:W-:-:S13]  /*3b90*/  ISETP.GT.AND P1, PT, R4, 0x80, PT ;  /* 0x000000800400780c */ /* 0x000fda0003f24270 */
[----:B------:R-:W-:Y:S05]  /*3ba0*/  @!P1 BRA `(.L_x_69) ;  /* 0x0000000000849947 */ /* 0x000fea0003800000 */
[----:B------:R-:W1:Y:S01]  /*3bb0*/  LDCU UR5, c[0x0][0x3a0] ;  /* 0x00007400ff0577ac */ /* 0x000e620008000800 */
[----:B------:R-:W-:Y:S01]  /*3bc0*/  BSSY.RECONVERGENT B1, `(.L_x_70) ;  /* 0x000000f000017945 */ /* 0x000fe20003800200 */
[----:B------:R-:W-:Y:S01]  /*3bd0*/  PLOP3.LUT P0, PT, PT, PT, PT, 0x8, 0x80 ;  /* 0x000000000080781c */ /* 0x000fe20003f0e170 */
[----:B------:R-:W-:Y:S01]  /*3be0*/  VIADD R26, R26, 0x80 ;  /* 0x000000801a1a7836 */ /* 0x000fe20000000000 */
[----:B------:R-:W-:Y:S02]  /*3bf0*/  IADD3 R8, PT, PT, R0, 0x200, RZ ;  /* 0x0000020000087810 */ /* 0x000fe40007ffe0ff */
[----:B-1----:R-:W-:-:S13]  /*3c00*/  ISETP.GE.AND P1, PT, R24, UR5, PT ;  /* 0x0000000518007c0c */ /* 0x002fda000bf26270 */
[----:B------:R-:W-:Y:S05]  /*3c10*/  @P1 BRA `(.L_x_71) ;  /* 0x0000000000241947 */ /* 0x000fea0003800000 */
[----:B0-----:R-:W0:Y:S01]  /*3c20*/  LDS R9, [R0+-0x100] ;  /* 0xffff000000097984 */ /* 0x001e220000000800 */
        /* <DEDUP_REMOVED lines=8> */
.L_x_71:
[----:B------:R-:W-:Y:S05]  /*3cb0*/  BSYNC.RECONVERGENT B1 ;  /* 0x0000000000017941 */ /* 0x000fea0003800200 */
.L_x_70:
[----:B------:R-:W-:Y:S01]  /*3cc0*/  BSSY.RECONVERGENT B1, `(.L_x_72) ;  /* 0x000000c000017945 */ /* 0x000fe20003800200 */
[----:B0-----:R-:W-:-:S03]  /*3cd0*/  VIADD R15, R5, 0x80 ;  /* 0x00000080050f7836 */ /* 0x001fc60000000000 */
[----:B------:R-:W-:Y:S05]  /*3ce0*/  @P1 BRA `(.L_x_73) ;  /* 0x0000000000241947 */ /* 0x000fea0003800000 */
[----:B------:R-:W0:Y:S01]  /*3cf0*/  LDS R7, [R0+0x100] ;  /* 0x0001000000077984 */ /* 0x000e220000000800 */
[----:B------:R-:W-:-:S03]  /*3d00*/  IMAD.WIDE R4, R15, 0x4, R2 ;  /* 0x000000040f047825 */ /* 0x000fc600078e0202 */
[----:B------:R-:W1:Y:S04]  /*3d10*/  LDS R9, [R0+0x180] ;  /* 0x0001800000097984 */ /* 0x000e680000000800 */
[----:B------:R-:W3:Y:S04]  /*3d20*/  LDS R11, [R0+0x200] ;  /* 0x00020000000b7984 */ /* 0x000ee80000000800 */
[----:B------:R-:W4:Y:S04]  /*3d30*/  LDS R13, [R0+0x280] ;  /* 0x00028000000d7984 */ /* 0x000f280000000800 */
[----:B0-----:R0:W-:Y:S04]  /*3d40*/  STG.E desc[UR12][R4.64+-0x100], R7 ;  /* 0xffff000704007986 */ /* 0x0011e8000c10190c */
[----:B-1----:R0:W-:Y:S04]  /*3d50*/  STG.E desc[UR12][R4.64+-0x80], R9 ;  /* 0xffff800904007986 */ /* 0x0021e8000c10190c */
[----:B---3--:R0:W-:Y:S04]  /*3d60*/  STG.E desc[UR12][R4.64], R11 ;  /* 0x0000000b04007986 */ /* 0x0081e8000c10190c */
[----:B----4-:R0:W-:Y:S02]  /*3d70*/  STG.E desc[UR12][R4.64+0x80], R13 ;  /* 0x0000800d04007986 */ /* 0x0101e4000c10190c */
.L_x_73:
[----:B------:R-:W-:Y:S05]  /*3d80*/  BSYNC.RECONVERGENT B1 ;  /* 0x0000000000017941 */ /* 0x000fea0003800200 */
.L_x_72:
[----:B------:R-:W-:Y:S01]  /*3d90*/  IADD3 R26, PT, PT, R26, 0x80, RZ ;  /* 0x000000801a1a7810 */ /* 0x000fe20007ffe0ff */
[----:B0-----:R-:W-:Y:S01]  /*3da0*/  VIADD R5, R15, 0x80 ;  /* 0x000000800f057836 */ /* 0x001fe20000000000 */
[----:B------:R-:W-:-:S07]  /*3db0*/  IADD3 R0, PT, PT, R8, 0x200, RZ ;  /* 0x0000020008007810 */ /* 0x000fce0007ffe0ff */
.L_x_69:
[----:B------:R-:W-:Y:S05]  /*3dc0*/  BSYNC.RECONVERGENT B0 ;  /* 0x0000000000007941 */ /* 0x000fea0003800200 */
.L_x_68:
[----:B------:R-:W-:-:S13]  /*3dd0*/  ISETP.LT.OR P0, PT, R26, UR4, P0 ;  /* 0x000000041a007c0c */ /* 0x000fda0008701670 */
[----:B------:R-:W-:Y:S05]  /*3de0*/  @!P0 EXIT ;  /* 0x000000000000894d */ /* 0x000fea0003800000 */
[----:B------:R-:W1:Y:S02]  /*3df0*/  LDCU UR4, c[0x0][0x3a0] ;  /* 0x00007400ff0477ac */ /* 0x000e640008000800 */
[----:B-1----:R-:W-:-:S13]  /*3e00*/  ISETP.GE.AND P0, PT, R24, UR4, PT ;  /* 0x0000000418007c0c */ /* 0x002fda000bf06270 */
[----:B------:R-:W-:Y:S05]  /*3e10*/  @P0 EXIT ;  /* 0x000000000000094d */ /* 0x000fea0003800000 */
[----:B0-----:R-:W0:Y:S01]  /*3e20*/  LDS R7, [R0+-0x100] ;  /* 0xffff000000077984 */ /* 0x001e220000000800 */
[----:B------:R-:W-:-:S03]  /*3e30*/  IMAD.WIDE R2, R5, 0x4, R2 ;  /* 0x0000000405027825 */ /* 0x000fc600078e0202 */
[----:B------:R-:W1:Y:S04]  /*3e40*/  LDS R9, [R0+-0x80] ;  /* 0xffff800000097984 */ /* 0x000e680000000800 */
[----:B------:R-:W3:Y:S04]  /*3e50*/  LDS R11, [R0] ;  /* 0x00000000000b7984 */ /* 0x000ee80000000800 */
[----:B------:R-:W4:Y:S04]  /*3e60*/  LDS R13, [R0+0x80] ;  /* 0x00008000000d7984 */ /* 0x000f280000000800 */
[----:B0-----:R-:W-:Y:S04]  /*3e70*/  STG.E desc[UR12][R2.64+-0x100], R7 ;  /* 0xffff000702007986 */ /* 0x001fe8000c10190c */
[----:B-1----:R-:W-:Y:S04]  /*3e80*/  STG.E desc[UR12][R2.64+-0x80], R9 ;  /* 0xffff800902007986 */ /* 0x002fe8000c10190c */
[----:B---3--:R-:W-:Y:S04]  /*3e90*/  STG.E desc[UR12][R2.64], R11 ;  /* 0x0000000b02007986 */ /* 0x008fe8000c10190c */
[----:B----4-:R-:W-:Y:S01]  /*3ea0*/  STG.E desc[UR12][R2.64+0x80], R13 ;  /* 0x0000800d02007986 */ /* 0x010fe2000c10190c */
[----:B------:R-:W-:Y:S05]  /*3eb0*/  EXIT ;  /* 0x000000000000794d */ /* 0x000fea0003800000 */
        .weak           $__internal_0_$__cuda_sm3x_div_rn_noftz_f32_slowpath
        .type           $__internal_0_$__cuda_sm3x_div_rn_noftz_f32_slowpath,@function
        .size           $__internal_0_$__cuda_sm3x_div_rn_noftz_f32_slowpath,(.L_x_86 - $__internal_0_$__cuda_sm3x_div_rn_noftz_f32_slowpath)
$__internal_0_$__cuda_sm3x_div_rn_noftz_f32_slowpath:
[----:B------:R-:W-:Y:S01]  /*3ec0*/  SHF.R.U32.HI R22, RZ, 0x17, R19 ;  /* 0x00000017ff167819 */ /* 0x000fe20000011613 */
[----:B------:R-:W-:Y:S01]  /*3ed0*/  BSSY.RECONVERGENT B1, `(.L_x_74) ;  /* 0x0000062000017945 */ /* 0x000fe20003800200 */
[----:B------:R-:W-:Y:S02]  /*3ee0*/  SHF.R.U32.HI R23, RZ, 0x17, R18 ;  /* 0x00000017ff177819 */ /* 0x000fe40000011612 */
[----:B------:R-:W-:Y:S02]  /*3ef0*/  LOP3.LUT R22, R22, 0xff, RZ, 0xc0, !PT ;  /* 0x000000ff16167812 */ /* 0x000fe400078ec0ff */
[----:B------:R-:W-:-:S03]  /*3f00*/  LOP3.LUT R29, R23, 0xff, RZ, 0xc0, !PT ;  /* 0x000000ff171d7812 */ /* 0x000fc600078ec0ff */
[----:B------:R-:W-:Y:S01]  /*3f10*/  VIADD R28, R22, 0xffffffff ;  /* 0xffffffff161c7836 */ /* 0x000fe20000000000 */
[----:B------:R-:W-:-:S04]  /*3f20*/  IADD3 R27, PT, PT, R29, -0x1, RZ ;  /* 0xffffffff1d1b7810 */ /* 0x000fc80007ffe0ff */
[----:B------:R-:W-:-:S04]  /*3f30*/  ISETP.GT.U32.AND P0, PT, R28, 0xfd, PT ;  /* 0x000000fd1c00780c */ /* 0x000fc80003f04070 */
[----:B------:R-:W-:-:S13]  /*3f40*/  ISETP.GT.U32.OR P0, PT, R27, 0xfd, P0 ;  /* 0x000000fd1b00780c */ /* 0x000fda0000704470 */
[----:B------:R-:W-:Y:S01]  /*3f50*/  @!P0 IMAD.MOV.U32 R23, RZ, RZ, RZ ;  /* 0x000000ffff178224 */ /* 0x000fe200078e00ff */
[----:B------:R-:W-:Y:S06]  /*3f60*/  @!P0 BRA `(.L_x_75) ;  /* 0x00000000005c8947 */ /* 0x000fec0003800000 */
[----:B------:R-:W-:Y:S02]  /*3f70*/  FSETP.GTU.FTZ.AND P0, PT, |R18|, +INF , PT ;  /* 0x7f8000001200780b */ /* 0x000fe40003f1c200 */
[----:B------:R-:W-:-:S04]  /*3f80*/  FSETP.GTU.FTZ.AND P1, PT, |R19|, +INF , PT ;  /* 0x7f8000001300780b */ /* 0x000fc80003f3c200 */
[----:B------:R-:W-:-:S13]  /*3f90*/  PLOP3.LUT P0, PT, P0, P1, PT, 0xf8, 0x8f ;  /* 0x00000000008f781c */ /* 0x000fda0000703f70 */
[----:B------:R-:W-:Y:S05]  /*3fa0*/  @P0 BRA `(.L_x_76) ;  /* 0x00000004004c0947 */ /* 0x000fea0003800000 */
[----:B------:R-:W-:-:S13]  /*3fb0*/  LOP3.LUT P0, RZ, R19, 0x7fffffff, R18, 0xc8, !PT ;  /* 0x7fffffff13ff7812 */ /* 0x000fda000780c812 */
[----:B------:R-:W-:Y:S05]  /*3fc0*/  @!P0 BRA `(.L_x_77) ;  /* 0x00000004003c8947 */ /* 0x000fea0003800000 */
[C---:B------:R-:W-:Y:S02]  /*3fd0*/  FSETP.NEU.FTZ.AND P4, PT, |R18|.reuse, +INF , PT ;  /* 0x7f8000001200780b */ /* 0x040fe40003f9d200 */
[----:B------:R-:W-:Y:S02]  /*3fe0*/  FSETP.NEU.FTZ.AND P1, PT, |R19|, +INF , PT ;  /* 0x7f8000001300780b */ /* 0x000fe40003f3d200 */
[----:B------:R-:W-:-:S11]  /*3ff0*/  FSETP.NEU.FTZ.AND P0, PT, |R18|, +INF , PT ;  /* 0x7f8000001200780b */ /* 0x000fd60003f1d200 */
[----:B------:R-:W-:Y:S05]  /*4000*/  @!P1 BRA !P4, `(.L_x_77) ;  /* 0x00000004002c9947 */ /* 0x000fea0006000000 */
[----:B------:R-:W-:-:S04]  /*4010*/  LOP3.LUT P4, RZ, R18, 0x7fffffff, RZ, 0xc0, !PT ;  /* 0x7fffffff12ff7812 */ /* 0x000fc8000788c0ff */
[----:B------:R-:W-:-:S13]  /*4020*/  PLOP3.LUT P1, PT, P1, P4, PT, 0x2f, 0xf2 ;  /* 0x0000000000f2781c */ /* 0x000fda0000f28577 */
[----:B------:R-:W-:Y:S05]  /*4030*/  @P1 BRA `(.L_x_78) ;  /* 0x0000000400181947 */ /* 0x000fea0003800000 */
[----:B------:R-:W-:-:S04]  /*4040*/  LOP3.LUT P1, RZ, R19, 0x7fffffff, RZ, 0xc0, !PT ;  /* 0x7fffffff13ff7812 */ /* 0x000fc8000782c0ff */
[----:B------:R-:W-:-:S13]  /*4050*/  PLOP3.LUT P0, PT, P0, P1, PT, 0x2f, 0xf2 ;  /* 0x0000000000f2781c */ /* 0x000fda0000702577 */
[----:B------:R-:W-:Y:S05]  /*4060*/  @P0 BRA `(.L_x_79) ;  /* 0x0000000400000947 */ /* 0x000fea0003800000 */
[----:B------:R-:W-:Y:S02]  /*4070*/  ISETP.GE.AND P0, PT, R27, RZ, PT ;  /* 0x000000ff1b00720c */ /* 0x000fe40003f06270 */
[----:B------:R-:W-:-:S11]  /*4080*/  ISETP.GE.AND P1, PT, R28, RZ, PT ;  /* 0x000000ff1c00720c */ /* 0x000fd60003f26270 */
[----:B------:R-:W-:Y:S01]  /*4090*/  @P0 MOV R23, RZ ;  /* 0x000000ff00170202 */ /* 0x000fe20000000f00 */
[----:B------:R-:W-:Y:S02]  /*40a0*/  @!P0 IMAD.MOV.U32 R23, RZ, RZ, -0x40 ;  /* 0xffffffc0ff178424 */ /* 0x000fe400078e00ff */
[----:B------:R-:W-:Y:S01]  /*40b0*/  @!P0 FFMA R18, R18, 1.84467440737095516160e+19, RZ ;  /* 0x5f80000012128823 */ /* 0x000fe200000000ff */
[----:B------:R-:W-:Y:S02]  /*40c0*/  @!P1 FFMA R19, R19, 1.84467440737095516160e+19, RZ ;  /* 0x5f80000013139823 */ /* 0x000fe400000000ff */
[----:B------:R-:W-:-:S07]  /*40d0*/  @!P1 IADD3 R23, PT, PT, R23, 0x40, RZ ;  /* 0x0000004017179810 */ /* 0x000fce0007ffe0ff */
.L_x_75:
[----:B------:R-:W-:Y:S01]  /*40e0*/  LEA R28, R22, 0xc0800000, 0x17 ;  /* 0xc0800000161c7811 */ /* 0x000fe200078eb8ff */
[----:B------:R-:W-:Y:S01]  /*40f0*/  BSSY.RECONVERGENT B2, `(.L_x_80) ;  /* 0x0000036000027945 */ /* 0x000fe20003800200 */
[----:B------:R-:W-:-:S03]  /*4100*/  IADD3 R29, PT, PT, R29, -0x7f, RZ ;  /* 0xffffff811d1d7810 */ /* 0x000fc60007ffe0ff */
[----:B------:R-:W-:Y:S02]  /*4110*/  IMAD.IADD R30, R19, 0x1, -R28 ;  /* 0x00000001131e7824 */ /* 0x000fe400078e0a1c */
[C---:B------:R-:W-:Y:S02]  /*4120*/  IMAD R18, R29.reuse, -0x800000, R18 ;  /* 0xff8000001d127824 */ /* 0x040fe400078e0212 */
[----:B------:R0:W1:Y:S01]  /*4130*/  MUFU.RCP R19, R30 ;  /* 0x0000001e00137308 */ /* 0x0000620000001000 */
[----:B------:R-:W-:Y:S01]  /*4140*/  FADD.FTZ R27, -R30, -RZ ;  /* 0x800000ff1e1b7221 */ /* 0x000fe20000010100 */
[----:B0-----:R-:W-:-:S05]  /*4150*/  IADD3 R30, PT, PT, R29, 0x7f, -R22 ;  /* 0x0000007f1d1e7810 */ /* 0x001fca0007ffe816 */
[----:B------:R-:W-:Y:S02]  /*4160*/  IMAD.IADD R23, R30, 0x1, R23 ;  /* 0x000000011e177824 */ /* 0x000fe400078e0217 */
[----:B-1----:R-:W-:-:S04]  /*4170*/  FFMA R28, R19, R27, 1 ;  /* 0x3f800000131c7423 */ /* 0x002fc8000000001b */
[----:B------:R-:W-:-:S04]  /*4180*/  FFMA R19, R19, R28, R19 ;  /* 0x0000001c13137223 */ /* 0x000fc80000000013 */
[----:B------:R-:W-:-:S04]  /*4190*/  FFMA R28, R18, R19, RZ ;  /* 0x00000013121c7223 */ /* 0x000fc800000000ff */
[----:B------:R-:W-:-:S04]  /*41a0*/  FFMA R31, R27, R28, R18 ;  /* 0x0000001c1b1f7223 */ /* 0x000fc80000000012 */
[----:B------:R-:W-:-:S04]  /*41b0*/  FFMA R28, R19, R31, R28 ;  /* 0x0000001f131c7223 */ /* 0x000fc8000000001c */
[----:B------:R-:W-:-:S04]  /*41c0*/  FFMA R27, R27, R28, R18 ;  /* 0x0000001c1b1b7223 */ /* 0x000fc80000000012 */
[----:B------:R-:W-:-:S05]  /*41d0*/  FFMA R18, R19, R27, R28 ;  /* 0x0000001b13127223 */ /* 0x000fca000000001c */
[----:B------:R-:W-:-:S04]  /*41e0*/  SHF.R.U32.HI R22, RZ, 0x17, R18 ;  /* 0x00000017ff167819 */ /* 0x000fc80000011612 */
[----:B------:R-:W-:-:S04]  /*41f0*/  LOP3.LUT R22, R22, 0xff, RZ, 0xc0, !PT ;  /* 0x000000ff16167812 */ /* 0x000fc800078ec0ff */
[----:B------:R-:W-:-:S05]  /*4200*/  IADD3 R29, PT, PT, R22, R23, RZ ;  /* 0x00000017161d7210 */ /* 0x000fca0007ffe0ff */
[----:B------:R-:W-:-:S05]  /*4210*/  VIADD R22, R29, 0xffffffff ;  /* 0xffffffff1d167836 */ /* 0x000fca0000000000 */
[----:B------:R-:W-:-:S13]  /*4220*/  ISETP.GE.U32.AND P0, PT, R22, 0xfe, PT ;  /* 0x000000fe1600780c */ /* 0x000fda0003f06070 */
[----:B------:R-:W-:Y:S05]  /*4230*/  @!P0 BRA `(.L_x_81) ;  /* 0x0000000000808947 */ /* 0x000fea0003800000 */
[----:B------:R-:W-:-:S13]  /*4240*/  ISETP.GT.AND P0, PT, R29, 0xfe, PT ;  /* 0x000000fe1d00780c */ /* 0x000fda0003f04270 */
[----:B------:R-:W-:Y:S05]  /*4250*/  @P0 BRA `(.L_x_82) ;  /* 0x00000000006c0947 */ /* 0x000fea0003800000 */
[----:B------:R-:W-:-:S13]  /*4260*/  ISETP.GE.AND P0, PT, R29, 0x1, PT ;  /* 0x000000011d00780c */ /* 0x000fda0003f06270 */
[----:B------:R-:W-:Y:S05]  /*4270*/  @P0 BRA `(.L_x_83) ;  /* 0x0000000000740947 */ /* 0x000fea0003800000 */
[----:B------:R-:W-:Y:S02]  /*4280*/  ISETP.GE.AND P0, PT, R29, -0x18, PT ;  /* 0xffffffe81d00780c */ /* 0x000fe40003f06270 */
[----:B------:R-:W-:-:S11]  /*4290*/  LOP3.LUT R18, R18, 0x80000000, RZ, 0xc0, !PT ;  /* 0x8000000012127812 */ /* 0x000fd600078ec0ff */
[----:B------:R-:W-:Y:S05]  /*42a0*/  @!P0 BRA `(.L_x_83) ;  /* 0x0000000000688947 */ /* 0x000fea0003800000 */
[-CC-:B------:R-:W-:Y:S01]  /*42b0*/  FFMA.RZ R22, R19, R27.reuse, R28.reuse ;  /* 0x0000001b13167223 */ /* 0x180fe2000000c01c */
[C---:B------:R-:W-:Y:S02]  /*42c0*/  ISETP.NE.AND P4, PT, R29.reuse, RZ, PT ;  /* 0x000000ff1d00720c */ /* 0x040fe40003f85270 */
[----:B------:R-:W-:Y:S02]  /*42d0*/  ISETP.NE.AND P1, PT, R29, RZ, PT ;  /* 0x000000ff1d00720c */ /* 0x000fe40003f25270 */
[----:B------:R-:W-:Y:S01]  /*42e0*/  LOP3.LUT R23, R22, 0x7fffff, RZ, 0xc0, !PT ;  /* 0x007fffff16177812 */ /* 0x000fe200078ec0ff */
[CCC-:B------:R-:W-:Y:S01]  /*42f0*/  FFMA.RP R22, R19.reuse, R27.reuse, R28.reuse ;  /* 0x0000001b13167223 */ /* 0x1c0fe2000000801c */
[----:B------:R-:W-:Y:S01]  /*4300*/  FFMA.RM R19, R19, R27, R28 ;  /* 0x0000001b13137223 */ /* 0x000fe2000000401c */
[----:B------:R-:W-:Y:S01]  /*4310*/  IADD3 R28, PT, PT, R29, 0x20, RZ ;  /* 0x000000201d1c7810 */ /* 0x000fe20007ffe0ff */
[----:B------:R-:W-:Y:S01]  /*4320*/  IMAD.MOV R27, RZ, RZ, -R29 ;  /* 0x000000ffff1b7224 */ /* 0x000fe200078e0a1d */
[----:B------:R-:W-:-:S02]  /*4330*/  LOP3.LUT R23, R23, 0x800000, RZ, 0xfc, !PT ;  /* 0x0080000017177812 */ /* 0x000fc400078efcff */
[----:B------:R-:W-:Y:S02]  /*4340*/  FSETP.NEU.FTZ.AND P0, PT, R22, R19, PT ;  /* 0x000000131600720b */ /* 0x000fe40003f1d000 */
[----:B------:R-:W-:Y:S02]  /*4350*/  SHF.L.U32 R28, R23, R28, RZ ;  /* 0x0000001c171c7219 */ /* 0x000fe400000006ff */
[----:B------:R-:W-:Y:S02]  /*4360*/  SEL R22, R27, RZ, P4 ;  /* 0x000000ff1b167207 */ /* 0x000fe40002000000 */
[----:B------:R-:W-:Y:S02]  /*4370*/  ISETP.NE.AND P1, PT, R28, RZ, P1 ;  /* 0x000000ff1c00720c */ /* 0x000fe40000f25270 */
[----:B------:R-:W-:Y:S02]  /*4380*/  SHF.R.U32.HI R22, RZ, R22, R23 ;  /* 0x00000016ff167219 */ /* 0x000fe40000011617 */
[----:B------:R-:W-:-:S02]  /*4390*/  PLOP3.LUT P0, PT, P0, P1, PT, 0xf8, 0x8f ;  /* 0x00000000008f781c */ /* 0x000fc40000703f70 */
[----:B------:R-:W-:Y:S02]  /*43a0*/  SHF.R.U32.HI R28, RZ, 0x1, R22 ;  /* 0x00000001ff1c7819 */ /* 0x000fe40000011616 */
[----:B------:R-:W-:-:S04]  /*43b0*/  SEL R19, RZ, 0x1, !P0 ;  /* 0x00000001ff137807 */ /* 0x000fc80004000000 */
[----:B------:R-:W-:-:S04]  /*43c0*/  LOP3.LUT R19, R19, 0x1, R28, 0xf8, !PT ;  /* 0x0000000113137812 */ /* 0x000fc800078ef81c */
[----:B------:R-:W-:-:S04]  /*43d0*/  LOP3.LUT R19, R19, R22, RZ, 0xc0, !PT ;  /* 0x0000001613137212 */ /* 0x000fc800078ec0ff */
[----:B------:R-:W-:-:S04]  /*43e0*/  IADD3 R19, PT, PT, R28, R19, RZ ;  /* 0x000000131c137210 */ /* 0x000fc80007ffe0ff */
[----:B------:R-:W-:Y:S01]  /*43f0*/  LOP3.LUT R18, R19, R18, RZ, 0xfc, !PT ;  /* 0x0000001213127212 */ /* 0x000fe200078efcff */
[----:B------:R-:W-:Y:S06]  /*4400*/  BRA `(.L_x_83) ;  /* 0x0000000000107947 */ /* 0x000fec0003800000 */
.L_x_82:
[----:B------:R-:W-:-:S04]  /*4410*/  LOP3.LUT R18, R18, 0x80000000, RZ, 0xc0, !PT ;  /* 0x8000000012127812 */ /* 0x000fc800078ec0ff */
[----:B------:R-:W-:Y:S01]  /*4420*/  LOP3.LUT R18, R18, 0x7f800000, RZ, 0xfc, !PT ;  /* 0x7f80000012127812 */ /* 0x000fe200078efcff */
[----:B------:R-:W-:Y:S06]  /*4430*/  BRA `(.L_x_83) ;  /* 0x0000000000047947 */ /* 0x000fec0003800000 */
.L_x_81:
[----:B------:R-:W-:-:S07]  /*4440*/  IMAD R18, R23, 0x800000, R18 ;  /* 0x0080000017127824 */ /* 0x000fce00078e0212 */
.L_x_83:
[----:B------:R-:W-:Y:S05]  /*4450*/  BSYNC.RECONVERGENT B2 ;  /* 0x0000000000027941 */ /* 0x000fea0003800200 */
.L_x_80:
[----:B------:R-:W-:Y:S05]  /*4460*/  BRA `(.L_x_84) ;  /* 0x0000000000207947 */ /* 0x000fea0003800000 */
.L_x_79:
[----:B------:R-:W-:-:S04]  /*4470*/  LOP3.LUT R18, R19, 0x80000000, R18, 0x48, !PT ;  /* 0x8000000013127812 */ /* 0x000fc800078e4812 */
[----:B------:R-:W-:Y:S01]  /*4480*/  LOP3.LUT R18, R18, 0x7f800000, RZ, 0xfc, !PT ;  /* 0x7f80000012127812 */ /* 0x000fe200078efcff */
[----:B------:R-:W-:Y:S06]  /*4490*/  BRA `(.L_x_84) ;  /* 0x0000000000147947 */ /* 0x000fec0003800000 */
.L_x_78:
[----:B------:R-:W-:Y:S01]  /*44a0*/  LOP3.LUT R18, R19, 0x80000000, R18, 0x48, !PT ;  /* 0x8000000013127812 */ /* 0x000fe200078e4812 */
[----:B------:R-:W-:Y:S06]  /*44b0*/  BRA `(.L_x_84) ;  /* 0x00000000000c7947 */ /* 0x000fec0003800000 */
.L_x_77:
[----:B------:R-:W0:Y:S01]  /*44c0*/  MUFU.RSQ R18, -QNAN ;  /* 0xffc0000000127908 */ /* 0x000e220000001400 */
[----:B------:R-:W-:Y:S05]  /*44d0*/  BRA `(.L_x_84) ;  /* 0x0000000000047947 */ /* 0x000fea0003800000 */
.L_x_76:
[----:B------:R-:W-:-:S07]  /*44e0*/  FADD.FTZ R18, R18, R19 ;  /* 0x0000001312127221 */ /* 0x000fce0000010000 */
.L_x_84:
[----:B------:R-:W-:Y:S05]  /*44f0*/  BSYNC.RECONVERGENT B1 ;  /* 0x0000000000017941 */ /* 0x000fea0003800200 */
.L_x_74:
[----:B------:R-:W-:Y:S01]  /*4500*/  HFMA2 R19, -RZ, RZ, 0, 0 ;  /* 0x00000000ff137431 */ /* 0x000fe200000001ff */
[----:B0-----:R-:W-:Y:S01]  /*4510*/  MOV R23, R18 ;  /* 0x0000001200177202 */ /* 0x001fe20000000f00 */
[----:B------:R-:W-:-:S04]  /*4520*/  IMAD.MOV.U32 R18, RZ, RZ, R20 ;  /* 0x000000ffff127224 */ /* 0x000fc800078e0014 */
[----:B------:R-:W-:Y:S05]  /*4530*/  RET.REL.NODEC R18 `(_Z10flash_attnPKfS0_S0_Pfiif) ;  /* 0xffffffb812b07950 */ /* 0x000fea0003c3ffff */
.L_x_85:
[----:B------:R-:W-:-:S00]  /*4540*/  BRA `(.L_x_85) ;  /* 0xfffffffc00fc7947 */ /* 0x000fc0000383ffff */
[----:B------:R-:W-:-:S00]  /*4550*/  NOP ;  /* 0x0000000000007918 */ /* 0x000fc00000000000 */
        /* <DEDUP_REMOVED lines=10> */
.L_x_86:


//--------------------- .nv.shared._Z10flash_attnPKfS0_S0_Pfiif --------------------------
	.section	.nv.shared._Z10flash_attnPKfS0_S0_Pfiif,"aw",@nobits
	.sectionflags	@""
	.align	16
	.zero		1024


//--------------------- .nv.shared.reserved.0     --------------------------
	.section	.nv.shared.reserved.0,"aw",@nobits
	.weak		__nv_reservedSMEM_offset_0_alias
	.size		__nv_reservedSMEM_offset_0_alias, 0, 64
	.other		__nv_reservedSMEM_offset_0_alias,@"STO_CUDA_RESERVED_SHARED STV_DEFAULT"
__nv_reservedSMEM_offset_0_alias:
	.zero		0
	.zero		64


//--------------------- .nv.constant0._Z10flash_attnPKfS0_S0_Pfiif --------------------------
	.section	.nv.constant0._Z10flash_attnPKfS0_S0_Pfiif,"a",@progbits
	.sectionflags	@""
	.align	4
.nv.constant0._Z10flash_attnPKfS0_S0_Pfiif:
	.zero		940


//--------------------- SYMBOLS --------------------------

	.type		.nv.reservedSmem.offset0,@object
	.size		.nv.reservedSmem.offset0,0x4
	.type		.nv.reservedSmem.cap,@object
	.size		.nv.reservedSmem.cap,0x4
